	.target	sm_86

	.elftype	@"ET_EXEC"


//--------------------- .note.nv.tkinfo           --------------------------
	.section	.note.nv.tkinfo,"",@"SHT_NOTE"
	.sectionflags	@"SHF_NOTE_NV_TKINFO"
	.tkinfo
        /*0018*/ 	.word	0x00000002
        /*0030*/ 	.string	""
        /*0030*/ 	.string	"ptxas"
        /*0030*/ 	.string	"Cuda compilation tools, release 13.1, V13.1.80"
        /*0030*/ 	.string	"Build cuda_13.1.r13.1/compiler.36836380_0"
        /*0030*/ 	.string	"-v  -arch sm_86 "



//--------------------- .note.nv.cuinfo           --------------------------
	.section	.note.nv.cuinfo,"",@"SHT_NOTE"
	.sectionflags	@"SHF_NOTE_NV_CUINFO"
        /*0018*/ 	.short	0x0002
        /*001a*/ 	.short	0x0050
        /*001c*/ 	.short	0x0083
	.zero		2


//--------------------- .nv.info                  --------------------------
	.section	.nv.info,"",@"SHT_CUDA_INFO"
	.align	4


	//----- nvinfo : EIATTR_REGCOUNT
	.align		4
        /*0000*/ 	.byte	0x04, 0x2f
        /*0002*/ 	.short	(.L_1 - .L_0)
	.align		4
.L_0:
        /*0004*/ 	.word	index@(gemm_mma_kernel)
        /*0008*/ 	.word	0x00000069


	//----- nvinfo : EIATTR_FRAME_SIZE
	.align		4
.L_1:
        /*000c*/ 	.byte	0x04, 0x11
        /*000e*/ 	.short	(.L_3 - .L_2)
	.align		4
.L_2:
        /*0010*/ 	.word	index@(gemm_mma_kernel)
        /*0014*/ 	.word	0x00000000


	//----- nvinfo : EIATTR_MIN_STACK_SIZE
	.align		4
.L_3:
        /*0018*/ 	.byte	0x04, 0x12
        /*001a*/ 	.short	(.L_5 - .L_4)
	.align		4
.L_4:
        /*001c*/ 	.word	index@(gemm_mma_kernel)
        /*0020*/ 	.word	0x00000000
.L_5:


//--------------------- .nv.info.gemm_mma_kernel  --------------------------
	.section	.nv.info.gemm_mma_kernel,"",@"SHT_CUDA_INFO"
	.sectionflags	@""
	.align	4


	//----- nvinfo : EIATTR_CUDA_API_VERSION
	.align		4
        /*0000*/ 	.byte	0x04, 0x37
        /*0002*/ 	.short	(.L_7 - .L_6)
.L_6:
        /*0004*/ 	.word	0x00000083


	//----- nvinfo : EIATTR_SW2861232_WAR
	.align		4
.L_7:
        /*0008*/ 	.byte	0x01, 0x35
	.zero		2


	//----- nvinfo : EIATTR_PARAM_CBANK
	.align		4
        /*000c*/ 	.byte	0x04, 0x0a
        /*000e*/ 	.short	(.L_9 - .L_8)
	.align		4
.L_8:
        /*0010*/ 	.word	index@(.nv.constant0.gemm_mma_kernel)
        /*0014*/ 	.short	0x0160
        /*0016*/ 	.short	0x0024


	//----- nvinfo : EIATTR_CBANK_PARAM_SIZE
	.align		4
.L_9:
        /*0018*/ 	.byte	0x03, 0x19
        /*001a*/ 	.short	0x0024


	//----- nvinfo : EIATTR_KPARAM_INFO
	.align		4
        /*001c*/ 	.byte	0x04, 0x17
        /*001e*/ 	.short	(.L_11 - .L_10)
.L_10:
        /*0020*/ 	.word	0x00000000
        /*0024*/ 	.short	0x0005
        /*0026*/ 	.short	0x0020
        /*0028*/ 	.byte	0x00, 0xf0, 0x11, 0x00


	//----- nvinfo : EIATTR_KPARAM_INFO
	.align		4
.L_11:
        /*002c*/ 	.byte	0x04, 0x17
        /*002e*/ 	.short	(.L_13 - .L_12)
.L_12:
        /*0030*/ 	.word	0x00000000
        /*0034*/ 	.short	0x0004
        /*0036*/ 	.short	0x001c
        /*0038*/ 	.byte	0x00, 0xf0, 0x11, 0x00


	//----- nvinfo : EIATTR_KPARAM_INFO
	.align		4
.L_13:
        /*003c*/ 	.byte	0x04, 0x17
        /*003e*/ 	.short	(.L_15 - .L_14)
.L_14:
        /*0040*/ 	.word	0x00000000
        /*0044*/ 	.short	0x0003
        /*0046*/ 	.short	0x0018
        /*0048*/ 	.byte	0x00, 0xf0, 0x11, 0x00


	//----- nvinfo : EIATTR_KPARAM_INFO
	.align		4
.L_15:
        /*004c*/ 	.byte	0x04, 0x17
        /*004e*/ 	.short	(.L_17 - .L_16)
.L_16:
        /*0050*/ 	.word	0x00000000
        /*0054*/ 	.short	0x0002
        /*0056*/ 	.short	0x0010
        /*0058*/ 	.byte	0x00, 0xf0, 0x21, 0x00


	//----- nvinfo : EIATTR_KPARAM_INFO
	.align		4
.L_17:
        /*005c*/ 	.byte	0x04, 0x17
        /*005e*/ 	.short	(.L_19 - .L_18)
.L_18:
        /*0060*/ 	.word	0x00000000
        /*0064*/ 	.short	0x0001
        /*0066*/ 	.short	0x0008
        /*0068*/ 	.byte	0x00, 0xf0, 0x21, 0x00


	//----- nvinfo : EIATTR_KPARAM_INFO
	.align		4
.L_19:
        /*006c*/ 	.byte	0x04, 0x17
        /*006e*/ 	.short	(.L_21 - .L_20)
.L_20:
        /*0070*/ 	.word	0x00000000
        /*0074*/ 	.short	0x0000
        /*0076*/ 	.short	0x0000
        /*0078*/ 	.byte	0x00, 0xf0, 0x21, 0x00


	//----- nvinfo : EIATTR_WMMA_USED
	.align		4
.L_21:
        /*007c*/ 	.byte	0x01, 0x2b
	.zero		2


	//----- nvinfo : EIATTR_MAXREG_COUNT
	.align		4
        /*0080*/ 	.byte	0x03, 0x1b
        /*0082*/ 	.short	0x00a8


	//----- nvinfo : EIATTR_NUM_BARRIERS
	.align		4
        /*0084*/ 	.byte	0x02, 0x4c
        /*0086*/ 	.byte	0x01
	.zero		1


	//----- nvinfo : EIATTR_MERCURY_ISA_VERSION
	.align		4
        /*0088*/ 	.byte	0x03, 0x5f
        /*008a*/ 	.short	0x0000


	//----- nvinfo : EIATTR_INSTR_REG_MAP
	.align		4
        /*008c*/ 	.byte	0x04, 0x40
        /*008e*/ 	.short	(.L_23 - .L_22)
.L_22:
        /*0090*/ 	.word	0x000005a0
        /*0094*/ 	.byte	0x02
        /*0095*/ 	.byte	0x02
        /*0096*/ 	.short	0x000c
        /*0098*/ 	.word	0xffffffff
        /*009c*/ 	.byte	0xa0, 0x0a, 0x00, 0x00, 0x02, 0x02, 0x0c, 0x00, 0xff, 0xff, 0xff, 0xff, 0x10, 0x10, 0x00, 0x00
        /*00ac*/ 	.byte	0x02, 0x02, 0x05, 0x00, 0xff, 0xff, 0xff, 0xff, 0x70, 0x27, 0x00, 0x00, 0x02, 0x02, 0x1e, 0x00
        /*00bc*/ 	.byte	0xff, 0xff, 0xff, 0xff


	//----- nvinfo : EIATTR_MBARRIER_INSTR_OFFSETS
	.align		4
.L_23:
        /*00c0*/ 	.byte	0x04, 0x39
        /*00c2*/ 	.short	(.L_25 - .L_24)


	//   ....[0]....
.L_24:
        /*00c4*/ 	.word	0x00000080
        /*00c8*/ 	.word	0x000000ff
        /*00cc*/ 	.word	0x00000000
        /*00d0*/ 	.short	0x0100
        /*00d2*/ 	.byte	0x3f
	.zero		1


	//   ....[1]....
        /*00d4*/ 	.word	0x00000090
        /*00d8*/ 	.word	0x000000ff
        /*00dc*/ 	.word	0x00000008
        /*00e0*/ 	.short	0x0100
        /*00e2*/ 	.byte	0x3f
	.zero		1


	//   ....[2]....
        /*00e4*/ 	.word	0x000000a0
        /*00e8*/ 	.word	0x000000ff
        /*00ec*/ 	.word	0x00000010
        /*00f0*/ 	.short	0x0100
        /*00f2*/ 	.byte	0x3f
	.zero		1


	//   ....[3]....
        /*00f4*/ 	.word	0x000000b0
        /*00f8*/ 	.word	0x000000ff
        /*00fc*/ 	.word	0x00000018
        /*0100*/ 	.short	0x0100
        /*0102*/ 	.byte	0x3f
	.zero		1


	//   ....[4]....
        /*0104*/ 	.word	0x000005a0
        /*0108*/ 	.word	0x000000ff
        /*010c*/ 	.word	0x00000004
        /*0110*/ 	.short	0x0105
        /*0112*/ 	.byte	0x3f
	.zero		1


	//   ....[5]....
        /*0114*/ 	.word	0x00000a40
        /*0118*/ 	.word	0x000000ff
        /*011c*/ 	.word	0x00000010
        /*0120*/ 	.short	0x0101
        /*0122*/ 	.byte	0x3f
	.zero		1


	//   ....[6]....
        /*0124*/ 	.word	0x00000aa0
        /*0128*/ 	.word	0x000000ff
        /*012c*/ 	.word	0x0000000c
        /*0130*/ 	.short	0x0105
        /*0132*/ 	.byte	0x3f
	.zero		1


	//   ....[7]....
        /*0134*/ 	.word	0x00000f50
        /*0138*/ 	.word	0x000000ff
        /*013c*/ 	.word	0x00000018
        /*0140*/ 	.short	0x0101
        /*0142*/ 	.byte	0x3f
	.zero		1


	//   ....[8]....
        /*0144*/ 	.word	0x00001010
        /*0148*/ 	.word	0x00000000
        /*014c*/ 	.word	0x00000004
        /*0150*/ 	.short	0x0105
        /*0152*/ 	.byte	0x3f
	.zero		1


	//   ....[9]....
        /*0154*/ 	.word	0x00001700
        /*0158*/ 	.word	0x00000000
        /*015c*/ 	.word	0x00000010
        /*0160*/ 	.short	0x0101
        /*0162*/ 	.byte	0x3f
	.zero		1


	//   ....[10]....
        /*0164*/ 	.word	0x00002770
        /*0168*/ 	.word	0x0000001f
        /*016c*/ 	.word	0x00000004
        /*0170*/ 	.short	0x0105
        /*0172*/ 	.byte	0x3f
	.zero		1


	//   ....[11]....
        /*0174*/ 	.word	0x00003c80
        /*0178*/ 	.word	0x0000001c
        /*017c*/ 	.word	0x00000000
        /*0180*/ 	.short	0x0101
        /*0182*/ 	.byte	0x3f
	.zero		1


	//----- nvinfo : EIATTR_NUM_MBARRIERS
	.align		4
.L_25:
        /*0184*/ 	.byte	0x03, 0x38
        /*0186*/ 	.short	0x0004


	//----- nvinfo : EIATTR_EXIT_INSTR_OFFSETS
	.align		4
        /*0188*/ 	.byte	0x04, 0x1c
        /*018a*/ 	.short	(.L_27 - .L_26)


	//   ....[0]....
.L_26:
        /*018c*/ 	.word	0x00002140


	//   ....[1]....
        /*0190*/ 	.word	0x00002280


	//   ....[2]....
        /*0194*/ 	.word	0x000022b0


	//   ....[3]....
        /*0198*/ 	.word	0x00003cc0


	//----- nvinfo : EIATTR_MAX_THREADS
	.align		4
.L_27:
        /*019c*/ 	.byte	0x04, 0x05
        /*019e*/ 	.short	(.L_29 - .L_28)
.L_28:
        /*01a0*/ 	.word	0x00000120
        /*01a4*/ 	.word	0x00000001
        /*01a8*/ 	.word	0x00000001


	//----- nvinfo : EIATTR_CRS_STACK_SIZE
	.align		4
.L_29:
        /*01ac*/ 	.byte	0x04, 0x1e
        /*01ae*/ 	.short	(.L_31 - .L_30)
.L_30:
        /*01b0*/ 	.word	0x00000000
.L_31:


//--------------------- .nv.callgraph             --------------------------
	.section	.nv.callgraph,"",@"SHT_CUDA_CALLGRAPH"
	.align	4
	.sectionentsize	8
	.align		4
        /*0000*/ 	.word	0x00000000
	.align		4
        /*0004*/ 	.word	0xffffffff
	.align		4
        /*0008*/ 	.word	0x00000000
	.align		4
        /*000c*/ 	.word	0xfffffffe
	.align		4
        /*0010*/ 	.word	0x00000000
	.align		4
        /*0014*/ 	.word	0xfffffffd
	.align		4
        /*0018*/ 	.word	0x00000000
	.align		4
        /*001c*/ 	.word	0xfffffffc


//--------------------- .nv.rel.action            --------------------------
	.section	.nv.rel.action,"",@"SHT_CUDA_RELOCINFO"
	.align	8
	.sectionentsize	8
        /*0000*/ 	.byte	0x73, 0x00, 0x00, 0x00, 0x00, 0x00, 0x00, 0x00, 0x00, 0x00, 0x00, 0x11, 0x25, 0x00, 0x05, 0x36


//--------------------- .nv.constant0.gemm_mma_kernel --------------------------
	.section	.nv.constant0.gemm_mma_kernel,"a",@progbits
	.sectionflags	@""
	.align	4
.nv.constant0.gemm_mma_kernel:
	.zero		388


//--------------------- .text.gemm_mma_kernel     --------------------------
	.section	.text.gemm_mma_kernel,"ax",@progbits
	.sectioninfo	@"SHI_REGISTERS=105"
	.align	128
        .global         gemm_mma_kernel
        .type           gemm_mma_kernel,@function
        .size           gemm_mma_kernel,(.L_x_44 - gemm_mma_kernel)
        .other          gemm_mma_kernel,@"STO_CUDA_ENTRY STV_DEFAULT"
gemm_mma_kernel:
.text.gemm_mma_kernel:
[----:B------:R-:W-:Y:S02]  /*0000*/  IMAD.MOV.U32 R1, RZ, RZ, c[0x0][0x28] ;  /* 0x00000a00ff017624 */ /* 0x000fe400078e00ff */
[----:B------:R-:W1:Y:S01]  /*0010*/  S2R R0, SR_TID.X ;  /* 0x0000000000007919 */ /* 0x000e620000002100 */
[----:B------:R-:W-:Y:S01]  /*0020*/  ULDC.64 UR4, c[0x0][0x118] ;  /* 0x0000460000047ab9 */ /* 0x000fe20000000a00 */
[----:B-1----:R-:W-:-:S13]  /*0030*/  ISETP.NE.AND P0, PT, R0, RZ, PT ;  /* 0x000000ff0000720c */ /* 0x002fda0003f05270 */
[----:B------:R-:W-:Y:S02]  /*0040*/  @!P0 IMAD.MOV.U32 R2, RZ, RZ, 0x3fffffe0 ;  /* 0x3fffffe0ff028424 */ /* 0x000fe400078e00ff */
[----:B------:R-:W-:Y:S02]  /*0050*/  @!P0 IMAD.MOV.U32 R3, RZ, RZ, 0x7fffffe0 ;  /* 0x7fffffe0ff038424 */ /* 0x000fe400078e00ff */
[----:B------:R-:W-:Y:S02]  /*0060*/  @!P0 IMAD.MOV.U32 R4, RZ, RZ, 0x3fffff00 ;  /* 0x3fffff00ff048424 */ /* 0x000fe400078e00ff */
[----:B------:R-:W-:Y:S01]  /*0070*/  @!P0 IMAD.MOV.U32 R5, RZ, RZ, 0x7fffff00 ;  /* 0x7fffff00ff058424 */ /* 0x000fe200078e00ff */
[----:B------:R1:W-:Y:S04]  /*0080*/  @!P0 STS.64 [RZ], R2 ;  /* 0x00000002ff008388 */ /* 0x0003e80000000a00 */
[----:B------:R1:W-:Y:S04]  /*0090*/  @!P0 STS.64 [0x8], R2 ;  /* 0x00000802ff008388 */ /* 0x0003e80000000a00 */
[----:B------:R1:W-:Y:S04]  /*00a0*/  @!P0 STS.64 [0x10], R4 ;  /* 0x00001004ff008388 */ /* 0x0003e80000000a00 */
[----:B------:R1:W-:Y:S04]  /*00b0*/  @!P0 STS.64 [0x18], R4 ;  /* 0x00001804ff008388 */ /* 0x0003e80000000a00 */
[----:B------:R-:W-:Y:S01]  /*00c0*/  BAR.SYNC.DEFER_BLOCKING 0x0 ;  /* 0x0000000000007b1d */ /* 0x000fe20000010000 */
[----:B------:R-:W-:-:S13]  /*00d0*/  ISETP.GE.AND P0, PT, R0, 0x20, PT ;  /* 0x000000200000780c */ /* 0x000fda0003f06270 */
[----:B------:R-:W-:Y:S05]  /*00e0*/  @!P0 BRA `(.L_x_0) ;  /* 0x000021a000008947 */ /* 0x000fea0003800000 */
[----:B-1----:R-:W-:Y:S01]  /*00f0*/  IMAD.MOV.U32 R2, RZ, RZ, c[0x0][0x180] ;  /* 0x00006000ff027624 */ /* 0x002fe200078e00ff */
[----:B------:R-:W-:Y:S01]  /*0100*/  SHF.R.S32.HI R3, RZ, 0x1f, R0 ;  /* 0x0000001fff037819 */ /* 0x000fe20000011400 */
[----:B------:R-:W-:Y:S01]  /*0110*/  CS2R R62, SRZ ;  /* 0x00000000003e7805 */ /* 0x000fe2000001ff00 */
[----:B------:R-:W-:Y:S01]  /*0120*/  CS2R R66, SRZ ;  /* 0x0000000000427805 */ /* 0x000fe2000001ff00 */
[----:B------:R-:W-:Y:S01]  /*0130*/  CS2R R74, SRZ ;  /* 0x00000000004a7805 */ /* 0x000fe2000001ff00 */
[----:B------:R-:W-:Y:S01]  /*0140*/  ISETP.GE.AND P0, PT, R2, 0x1, PT ;  /* 0x000000010200780c */ /* 0x000fe20003f06270 */
[----:B------:R-:W-:Y:S01]  /*0150*/  CS2R R72, SRZ ;  /* 0x0000000000487805 */ /* 0x000fe2000001ff00 */
[----:B------:R-:W-:Y:S01]  /*0160*/  LEA.HI R3, R3, R0, RZ, 0x5 ;  /* 0x0000000003037211 */ /* 0x000fe200078f28ff */
[----:B------:R-:W-:Y:S01]  /*0170*/  CS2R R78, SRZ ;  /* 0x00000000004e7805 */ /* 0x000fe2000001ff00 */
        /* <DEDUP_REMOVED lines=11> */
[----:B------:R-:W-:Y:S01]  /*0230*/  LEA.HI.SX32 R3, R3, 0xffffffff, 0x1b ;  /* 0xffffffff03037811 */ /* 0x000fe200078fdaff */
[----:B------:R-:W-:Y:S05]  /*0240*/  @!P0 BRA `(.L_x_1) ;  /* 0x000014c000008947 */ /* 0x000fea0003800000 */
[C---:B------:R-:W-:Y:S01]  /*0250*/  IADD3 R0, R2.reuse, 0x1f, RZ ;  /* 0x0000001f02007810 */ /* 0x040fe20007ffe0ff */
[----:B------:R-:W-:Y:S01]  /*0260*/  IMAD.MOV.U32 R4, RZ, RZ, RZ ;  /* 0x000000ffff047224 */ /* 0x000fe200078e00ff */
[----:B------:R-:W-:Y:S01]  /*0270*/  ISETP.GE.AND P0, PT, R2, 0x21, PT ;  /* 0x000000210200780c */ /* 0x000fe20003f06270 */
[----:B------:R-:W-:Y:S01]  /*0280*/  IMAD.MOV.U32 R90, RZ, RZ, RZ ;  /* 0x000000ffff5a7224 */ /* 0x000fe200078e00ff */
[----:B------:R-:W-:Y:S01]  /*0290*/  SHF.R.S32.HI R5, RZ, 0x1f, R0 ;  /* 0x0000001fff057819 */ /* 0x000fe20000011400 */
[----:B------:R-:W-:Y:S01]  /*02a0*/  CS2R R88, SRZ ;  /* 0x0000000000587805 */ /* 0x000fe2000001ff00 */
[----:B------:R-:W-:Y:S01]  /*02b0*/  IMAD.MOV.U32 R86, RZ, RZ, RZ ;  /* 0x000000ffff567224 */ /* 0x000fe200078e00ff */
[----:B------:R-:W-:Y:S01]  /*02c0*/  CS2R R84, SRZ ;  /* 0x0000000000547805 */ /* 0x000fe2000001ff00 */
[----:B------:R-:W-:Y:S01]  /*02d0*/  LEA.HI R5, R5, R0, RZ, 0x5 ;  /* 0x0000000005057211 */ /* 0x000fe200078f28ff */
[----:B------:R-:W-:Y:S01]  /*02e0*/  IMAD.MOV.U32 R82, RZ, RZ, RZ ;  /* 0x000000ffff527224 */ /* 0x000fe200078e00ff */
[----:B------:R-:W-:Y:S01]  /*02f0*/  CS2R R80, SRZ ;  /* 0x0000000000507805 */ /* 0x000fe2000001ff00 */
[----:B------:R-:W-:Y:S01]  /*0300*/  IMAD.MOV.U32 R78, RZ, RZ, RZ ;  /* 0x000000ffff4e7224 */ /* 0x000fe200078e00ff */
[----:B------:R-:W-:Y:S01]  /*0310*/  SHF.R.S32.HI R5, RZ, 0x5, R5 ;  /* 0x00000005ff057819 */ /* 0x000fe20000011405 */
[----:B------:R-:W-:Y:S01]  /*0320*/  CS2R R76, SRZ ;  /* 0x00000000004c7805 */ /* 0x000fe2000001ff00 */
[----:B------:R-:W-:Y:S01]  /*0330*/  IMAD.MOV.U32 R72, RZ, RZ, RZ ;  /* 0x000000ffff487224 */ /* 0x000fe200078e00ff */
[----:B------:R-:W-:Y:S01]  /*0340*/  CS2R R10, SRZ ;  /* 0x00000000000a7805 */ /* 0x000fe2000001ff00 */
[----:B------:R-:W-:Y:S01]  /*0350*/  IMNMX R6, R5, 0x1, !PT ;  /* 0x0000000105067817 */ /* 0x000fe20007800200 */
[----:B------:R-:W-:Y:S01]  /*0360*/  IMAD.MOV.U32 R74, RZ, RZ, RZ ;  /* 0x000000ffff4a7224 */ /* 0x000fe200078e00ff */
[----:B------:R-:W-:Y:S01]  /*0370*/  CS2R R52, SRZ ;  /* 0x0000000000347805 */ /* 0x000fe2000001ff00 */
[----:B------:R-:W-:Y:S01]  /*0380*/  IMAD.MOV.U32 R66, RZ, RZ, RZ ;  /* 0x000000ffff427224 */ /* 0x000fe200078e00ff */
[----:B------:R-:W-:Y:S01]  /*0390*/  CS2R R64, SRZ ;  /* 0x0000000000407805 */ /* 0x000fe2000001ff00 */
[----:B------:R-:W-:Y:S01]  /*03a0*/  IMAD.MOV.U32 R62, RZ, RZ, RZ ;  /* 0x000000ffff3e7224 */ /* 0x000fe200078e00ff */
[----:B------:R-:W-:Y:S01]  /*03b0*/  CS2R R60, SRZ ;  /* 0x00000000003c7805 */ /* 0x000fe2000001ff00 */
[----:B------:R-:W-:Y:S01]  /*03c0*/  LOP3.LUT R5, R6, 0x1, RZ, 0xc0, !PT ;  /* 0x0000000106057812 */ /* 0x000fe200078ec0ff */
[----:B------:R-:W-:Y:S05]  /*03d0*/  @!P0 BRA `(.L_x_2) ;  /* 0x00000bb000008947 */ /* 0x000fea0003800000 */
[----:B------:R-:W-:Y:S01]  /*03e0*/  IMAD.SHL.U32 R2, R3, 0x400, RZ ;  /* 0x0000040003027824 */ /* 0x000fe200078e00ff */
[----:B------:R-:W-:Y:S01]  /*03f0*/  CS2R R88, SRZ ;  /* 0x0000000000587805 */ /* 0x000fe2000001ff00 */
[----:B------:R-:W-:Y:S01]  /*0400*/  IMAD.IADD R6, R6, 0x1, -R5 ;  /* 0x0000000106067824 */ /* 0x000fe200078e0a05 */
[----:B------:R-:W-:Y:S01]  /*0410*/  CS2R R84, SRZ ;  /* 0x0000000000547805 */ /* 0x000fe2000001ff00 */
[----:B------:R-:W-:Y:S01]  /*0420*/  IMAD.MOV.U32 R4, RZ, RZ, RZ ;  /* 0x000000ffff047224 */ /* 0x000fe200078e00ff */
[C---:B------:R-:W-:Y:S01]  /*0430*/  IADD3 R7, R2.reuse, 0x80, RZ ;  /* 0x0000008002077810 */ /* 0x040fe20007ffe0ff */
[----:B------:R-:W-:Y:S01]  /*0440*/  IMAD.MOV.U32 R90, RZ, RZ, RZ ;  /* 0x000000ffff5a7224 */ /* 0x000fe200078e00ff */
[C---:B------:R-:W-:Y:S01]  /*0450*/  IADD3 R8, R2.reuse, 0xa0, RZ ;  /* 0x000000a002087810 */ /* 0x040fe20007ffe0ff */
[----:B------:R-:W-:Y:S01]  /*0460*/  IMAD.MOV.U32 R86, RZ, RZ, RZ ;  /* 0x000000ffff567224 */ /* 0x000fe200078e00ff */
[C---:B------:R-:W-:Y:S01]  /*0470*/  IADD3 R0, R2.reuse, 0x2080, RZ ;  /* 0x0000208002007810 */ /* 0x040fe20007ffe0ff */
[----:B------:R-:W-:Y:S01]  /*0480*/  IMAD.MOV.U32 R82, RZ, RZ, RZ ;  /* 0x000000ffff527224 */ /* 0x000fe200078e00ff */
[----:B------:R-:W-:Y:S01]  /*0490*/  CS2R R80, SRZ ;  /* 0x0000000000507805 */ /* 0x000fe2000001ff00 */
        /* <DEDUP_REMOVED lines=10> */
[----:B------:R-:W-:-:S02]  /*0540*/  IADD3 R2, R2, 0x20a0, RZ ;  /* 0x000020a002027810 */ /* 0x000fc40007ffe0ff */
.L_x_7:
[----:B------:R-:W-:Y:S01]  /*0550*/  SHF.R.U32.HI R9, RZ, 0x1, R4 ;  /* 0x00000001ff097819 */ /* 0x000fe20000011604 */
[----:B------:R-:W-:Y:S01]  /*0560*/  YIELD ;  /* 0x0000000000007946 */ /* 0x000fe20003800000 */
[----:B------:R-:W-:Y:S03]  /*0570*/  BSSY B0, `(.L_x_3) ;  /* 0x0000008000007945 */ /* 0x000fe60003800000 */
[----:B------:R-:W-:-:S05]  /*0580*/  IMAD.U32 R9, R9, -0x80000000, RZ ;  /* 0x8000000009097824 */ /* 0x000fca00078e00ff */
[----:B------:R-:W-:Y:S02]  /*0590*/  LOP3.LUT R12, R9, 0x80000000, RZ, 0x3c, !PT ;  /* 0x80000000090c7812 */ /* 0x000fe400078e3cff */
.L_x_4:
[----:B------:R-:W1:Y:S01]  /*05a0*/  LDS R9, [0x4] ;  /* 0x00000400ff097984 */ /* 0x000e620000000800 */
[----:B------:R-:W-:Y:S01]  /*05b0*/  YIELD ;  /* 0x0000000000007946 */ /* 0x000fe20003800000 */
[----:B-1----:R-:W-:Y:S02]  /*05c0*/  LOP3.LUT P0, RZ, R9, 0x80000000, R12, 0x48, !PT ;  /* 0x8000000009ff7812 */ /* 0x002fe4000780480c */
[----:B------:R-:W-:Y:S11]  /*05d0*/  NOP ;  /* 0x0000000000007918 */ /* 0x000ff60000000000 */
[----:B------:R-:W-:Y:S05]  /*05e0*/  @!P0 BRA `(.L_x_4) ;  /* 0xffffffb000008947 */ /* 0x000fea000383ffff */
[----:B------:R-:W-:Y:S05]  /*05f0*/  BSYNC B0 ;  /* 0x0000000000007941 */ /* 0x000fea0003800000 */
.L_x_3:
[----:B------:R-:W1:Y:S01]  /*0600*/  S2R R13, SR_LANEID ;  /* 0x00000000000d7919 */ /* 0x000e620000000000 */
[----:B------:R-:W-:Y:S01]  /*0610*/  WARPSYNC 0xffffffff ;  /* 0xffffffff00007948 */ /* 0x000fe20003800000 */
[--C-:B-1----:R-:W-:Y:S02]  /*0620*/  SHF.R.U32.HI R9, RZ, 0x3, R13.reuse ;  /* 0x00000003ff097819 */ /* 0x102fe4000001160d */
[----:B------:R-:W-:Y:S02]  /*0630*/  LOP3.LUT R12, R13, 0x7, RZ, 0xc0, !PT ;  /* 0x000000070d0c7812 */ /* 0x000fe400078ec0ff */
[----:B------:R-:W-:Y:S01]  /*0640*/  SHF.R.U32.HI R13, RZ, 0x4, R13 ;  /* 0x00000004ff0d7819 */ /* 0x000fe2000001160d */
[----:B------:R-:W-:-:S04]  /*0650*/  IMAD.SHL.U32 R9, R9, 0x8, RZ ;  /* 0x0000000809097824 */ /* 0x000fc800078e00ff */
[----:B------:R-:W-:Y:S01]  /*0660*/  IMAD.SHL.U32 R13, R13, 0x8, RZ ;  /* 0x000000080d0d7824 */ /* 0x000fe200078e00ff */
[----:B------:R-:W-:-:S05]  /*0670*/  LOP3.LUT R12, R9, 0x8, R12, 0xe2, !PT ;  /* 0x00000008090c7812 */ /* 0x000fca00078ee20c */
[C-C-:B------:R-:W-:Y:S02]  /*0680*/  IMAD R9, R12.reuse, 0x20, R13.reuse ;  /* 0x000000200c097824 */ /* 0x140fe400078e020d */
[----:B------:R-:W-:Y:S02]  /*0690*/  IMAD R12, R12, 0x80, R13 ;  /* 0x000000800c0c7824 */ /* 0x000fe400078e020d */
[----:B------:R-:W-:Y:S02]  /*06a0*/  IMAD.U32 R13, R9, 0x2, R7 ;  /* 0x00000002090d7824 */ /* 0x000fe400078e0007 */
[----:B------:R-:W-:-:S04]  /*06b0*/  IMAD.SHL.U32 R102, R12, 0x2, RZ ;  /* 0x000000020c667824 */ /* 0x000fc800078e00ff */
[----:B------:R-:W-:Y:S04]  /*06c0*/  LDSM.16.M88.4 R12, [R13] ;  /* 0x000000000d0c783b */ /* 0x000fe80000000200 */
[----:B------:R-:W1:Y:S04]  /*06d0*/  LDSM.16.MT88.4 R36, [R102+0x40a0] ;  /* 0x0040a0006624783b */ /* 0x000e680000004200 */
[----:B------:R-:W2:Y:S04]  /*06e0*/  LDSM.16.MT88.4 R92, [R102+0x4080] ;  /* 0x00408000665c783b */ /* 0x000ea80000004200 */
[----:B------:R-:W3:Y:S04]  /*06f0*/  LDSM.16.MT88.4 R68, [R102+0x40c0] ;  /* 0x0040c0006644783b */ /* 0x000ee80000004200 */
[----:B------:R-:W4:Y:S04]  /*0700*/  LDSM.16.MT88.4 R16, [R102+0x40e0] ;  /* 0x0040e0006610783b */ /* 0x000f280000004200 */
[----:B------:R-:W5:Y:S04]  /*0710*/  LDSM.16.MT88.4 R20, [R102+0x4100] ;  /* 0x004100006614783b */ /* 0x000f680000004200 */
[----:B------:R-:W3:Y:S04]  /*0720*/  LDSM.16.MT88.4 R24, [R102+0x4120] ;  /* 0x004120006618783b */ /* 0x000ee80000004200 */
[----:B------:R-:W3:Y:S04]  /*0730*/  LDSM.16.MT88.4 R28, [R102+0x4140] ;  /* 0x00414000661c783b */ /* 0x000ee80000004200 */
[----:B------:R-:W3:Y:S04]  /*0740*/  LDSM.16.MT88.4 R32, [R102+0x4160] ;  /* 0x004160006620783b */ /* 0x000ee80000004200 */
[----:B------:R-:W-:Y:S04]  /*0750*/  LDSM.16.MT88.4 R40, [R102+0x5080] ;  /* 0x005080006628783b */ /* 0x000fe80000004200 */
[----:B------:R-:W-:Y:S01]  /*0760*/  LDSM.16.MT88.4 R44, [R102+0x50a0] ;  /* 0x0050a000662c783b */ /* 0x000fe20000004200 */
[C---:B-1----:R-:W-:Y:S03]  /*0770*/  HMMA.16816.F16 R96, R12.reuse, R36, R64 ;  /* 0x000000240c60723c */ /* 0x042fe60000000840 */
[----:B------:R-:W-:Y:S04]  /*0780*/  LDSM.16.MT88.4 R48, [R102+0x50c0] ;  /* 0x0050c0006630783b */ /* 0x000fe80000004200 */
[----:B------:R-:W-:Y:S01]  /*0790*/  LDSM.16.MT88.4 R56, [R102+0x5100] ;  /* 0x005100006638783b */ /* 0x000fe20000004200 */
[----:B------:R-:W-:Y:S01]  /*07a0*/  IMAD.U32 R36, R9, 0x2, R8 ;  /* 0x0000000209247824 */ /* 0x000fe200078e0008 */
[C---:B------:R-:W-:Y:S02]  /*07b0*/  HMMA.16816.F16 R98, R12.reuse, R38, R66 ;  /* 0x000000260c62723c */ /* 0x040fe40000000842 */
[----:B------:R-:W-:Y:S04]  /*07c0*/  LDSM.16.MT88.4 R64, [R102+0x5140] ;  /* 0x005140006640783b */ /* 0x000fe80000004200 */
[----:B------:R-:W1:Y:S02]  /*07d0*/  LDSM.16.M88.4 R36, [R36] ;  /* 0x000000002424783b */ /* 0x000e640000000200 */
[C---:B--2---:R-:W-:Y:S08]  /*07e0*/  HMMA.16816.F16 R92, R12.reuse, R92, R60 ;  /* 0x0000005c0c5c723c */ /* 0x044ff0000000083c */
[C---:B------:R-:W-:Y:S01]  /*07f0*/  HMMA.16816.F16 R94, R12.reuse, R94, R62 ;  /* 0x0000005e0c5e723c */ /* 0x040fe2000000083e */
[----:B------:R-:W-:Y:S07]  /*0800*/  LDSM.16.MT88.4 R60, [R102+0x5120] ;  /* 0x00512000663c783b */ /* 0x000fee0000004200 */
[C---:B---3--:R-:W-:Y:S01]  /*0810*/  HMMA.16816.F16 R100, R12.reuse, R68, R52 ;  /* 0x000000440c64723c */ /* 0x048fe20000000834 */
[----:B------:R-:W2:Y:S07]  /*0820*/  LDSM.16.MT88.4 R52, [R102+0x50e0] ;  /* 0x0050e0006634783b */ /* 0x000eae0000004200 */
[C---:B------:R-:W-:Y:S01]  /*0830*/  HMMA.16816.F16 R74, R12.reuse, R70, R74 ;  /* 0x000000460c4a723c */ /* 0x040fe2000000084a */
[----:B------:R-:W3:Y:S07]  /*0840*/  LDSM.16.MT88.4 R68, [R102+0x5160] ;  /* 0x005160006644783b */ /* 0x000eee0000004200 */
[C---:B----4-:R-:W-:Y:S08]  /*0850*/  HMMA.16816.F16 R10, R12.reuse, R16, R10 ;  /* 0x000000100c0a723c */ /* 0x050ff0000000080a */
[C---:B------:R-:W-:Y:S08]  /*0860*/  HMMA.16816.F16 R18, R12.reuse, R18, R72 ;  /* 0x000000120c12723c */ /* 0x040ff00000000848 */
[C---:B-----5:R-:W-:Y:S08]  /*0870*/  HMMA.16816.F16 R20, R12.reuse, R20, R76 ;  /* 0x000000140c14723c */ /* 0x060ff0000000084c */
[C---:B------:R-:W-:Y:S08]  /*0880*/  HMMA.16816.F16 R22, R12.reuse, R22, R78 ;  /* 0x000000160c16723c */ /* 0x040ff0000000084e */
[C---:B------:R-:W-:Y:S08]  /*0890*/  HMMA.16816.F16 R24, R12.reuse, R24, R80 ;  /* 0x000000180c18723c */ /* 0x040ff00000000850 */
[C---:B------:R-:W-:Y:S08]  /*08a0*/  HMMA.16816.F16 R26, R12.reuse, R26, R82 ;  /* 0x0000001a0c1a723c */ /* 0x040ff00000000852 */
[C---:B------:R-:W-:Y:S08]  /*08b0*/  HMMA.16816.F16 R28, R12.reuse, R28, R84 ;  /* 0x0000001c0c1c723c */ /* 0x040ff00000000854 */
[C---:B------:R-:W-:Y:S08]  /*08c0*/  HMMA.16816.F16 R30, R12.reuse, R30, R86 ;  /* 0x0000001e0c1e723c */ /* 0x040ff00000000856 */
[C---:B------:R-:W-:Y:S08]  /*08d0*/  HMMA.16816.F16 R32, R12.reuse, R32, R88 ;  /* 0x000000200c20723c */ /* 0x040ff00000000858 */
[----:B------:R-:W-:Y:S08]  /*08e0*/  HMMA.16816.F16 R34, R12, R34, R90 ;  /* 0x000000220c22723c */ /* 0x000ff0000000085a */
[C---:B-1----:R-:W-:Y:S08]  /*08f0*/  HMMA.16816.F16 R40, R36.reuse, R40, R92 ;  /* 0x000000282428723c */ /* 0x042ff0000000085c */
[C---:B------:R-:W-:Y:S08]  /*0900*/  HMMA.16816.F16 R92, R36.reuse, R44, R96 ;  /* 0x0000002c245c723c */ /* 0x040ff00000000860 */
[C---:B------:R-:W-:Y:S08]  /*0910*/  HMMA.16816.F16 R42, R36.reuse, R42, R94 ;  /* 0x0000002a242a723c */ /* 0x040ff0000000085e */
[C---:B------:R-:W-:Y:S08]  /*0920*/  HMMA.16816.F16 R98, R36.reuse, R46, R98 ;  /* 0x0000002e2462723c */ /* 0x040ff00000000862 */
[C---:B------:R-:W-:Y:S08]  /*0930*/  HMMA.16816.F16 R16, R36.reuse, R48, R100 ;  /* 0x000000302410723c */ /* 0x040ff00000000864 */
[C---:B------:R-:W-:Y:S08]  /*0940*/  HMMA.16816.F16 R78, R36.reuse, R50, R74 ;  /* 0x00000032244e723c */ /* 0x040ff0000000084a */
[C---:B--2---:R-:W-:Y:S08]  /*0950*/  HMMA.16816.F16 R10, R36.reuse, R52, R10 ;  /* 0x00000034240a723c */ /* 0x044ff0000000080a */
[C---:B------:R-:W-:Y:S08]  /*0960*/  HMMA.16816.F16 R76, R36.reuse, R54, R18 ;  /* 0x00000036244c723c */ /* 0x040ff00000000812 */
[C---:B------:R-:W-:Y:S08]  /*0970*/  HMMA.16816.F16 R80, R36.reuse, R56, R20 ;  /* 0x000000382450723c */ /* 0x040ff00000000814 */
[C---:B------:R-:W-:Y:S08]  /*0980*/  HMMA.16816.F16 R82, R36.reuse, R58, R22 ;  /* 0x0000003a2452723c */ /* 0x040ff00000000816 */
[C---:B------:R-:W-:Y:S08]  /*0990*/  HMMA.16816.F16 R84, R36.reuse, R60, R24 ;  /* 0x0000003c2454723c */ /* 0x040ff00000000818 */
[C---:B------:R-:W-:Y:S08]  /*09a0*/  HMMA.16816.F16 R86, R36.reuse, R62, R26 ;  /* 0x0000003e2456723c */ /* 0x040ff0000000081a */
[C---:B------:R-:W-:Y:S08]  /*09b0*/  HMMA.16816.F16 R88, R36.reuse, R64, R28 ;  /* 0x000000402458723c */ /* 0x040ff0000000081c */
[C---:B------:R-:W-:Y:S08]  /*09c0*/  HMMA.16816.F16 R90, R36.reuse, R66, R30 ;  /* 0x00000042245a723c */ /* 0x040ff0000000081e */
[C---:B---3--:R-:W-:Y:S08]  /*09d0*/  HMMA.16816.F16 R68, R36.reuse, R68, R32 ;  /* 0x000000442444723c */ /* 0x048ff00000000820 */
[----:B------:R-:W-:Y:S01]  /*09e0*/  HMMA.16816.F16 R96, R36, R70, R34 ;  /* 0x000000462460723c */ /* 0x000fe20000000822 */
[----:B------:R-:W-:Y:S01]  /*09f0*/  @!PT LDS RZ, [RZ] ;  /* 0x00000000fffff984 */ /* 0x000fe20000000800 */
[----:B------:R-:W-:Y:S01]  /*0a00*/  @!PT LDS RZ, [RZ] ;  /* 0x00000000fffff984 */ /* 0x000fe20000000800 */
[----:B------:R-:W-:Y:S01]  /*0a10*/  @!PT LDS RZ, [RZ] ;  /* 0x00000000fffff984 */ /* 0x000fe20000000800 */
[----:B------:R-:W-:Y:S01]  /*0a20*/  @!PT LDS RZ, [RZ] ;  /* 0x00000000fffff984 */ /* 0x000fe20000000800 */
[----:B------:R-:W-:Y:S07]  /*0a30*/  MEMBAR.ALL.CTA ;  /* 0x0000000000007992 */ /* 0x000fee0000008000 */
[----:B------:R-:W-:Y:S01]  /*0a40*/  ATOMS.ARRIVE.64 RZ, [URZ+0x10] ;  /* 0x00001000ffff7f8c */ /* 0x000fe2000c80043f */
[----:B------:R-:W-:Y:S01]  /*0a50*/  IADD3 R9, R4, 0x1, RZ ;  /* 0x0000000104097810 */ /* 0x000fe20007ffe0ff */
[----:B------:R-:W-:Y:S03]  /*0a60*/  BSSY B0, `(.L_x_5) ;  /* 0x0000009000007945 */ /* 0x000fe60003800000 */
[----:B------:R-:W-:-:S05]  /*0a70*/  SHF.R.U32.HI R9, RZ, 0x1, R9 ;  /* 0x00000001ff097819 */ /* 0x000fca0000011609 */
[----:B------:R-:W-:-:S05]  /*0a80*/  IMAD.U32 R9, R9, -0x80000000, RZ ;  /* 0x8000000009097824 */ /* 0x000fca00078e00ff */
[----:B------:R-:W-:Y:S02]  /*0a90*/  LOP3.LUT R12, R9, 0x80000000, RZ, 0x3c, !PT ;  /* 0x80000000090c7812 */ /* 0x000fe400078e3cff */
.L_x_6:
[----:B------:R-:W1:Y:S01]  /*0aa0*/  LDS R9, [0xc] ;  /* 0x00000c00ff097984 */ /* 0x000e620000000800 */
[----:B------:R-:W-:Y:S01]  /*0ab0*/  YIELD ;  /* 0x0000000000007946 */ /* 0x000fe20003800000 */
[----:B-1----:R-:W-:Y:S02]  /*0ac0*/  LOP3.LUT P0, RZ, R9, 0x80000000, R12, 0x48, !PT ;  /* 0x8000000009ff7812 */ /* 0x002fe4000780480c */
[----:B------:R-:W-:Y:S11]  /*0ad0*/  NOP ;  /* 0x0000000000007918 */ /* 0x000ff60000000000 */
[----:B------:R-:W-:Y:S05]  /*0ae0*/  @!P0 BRA `(.L_x_6) ;  /* 0xffffffb000008947 */ /* 0x000fea000383ffff */
[----:B------:R-:W-:Y:S05]  /*0af0*/  BSYNC B0 ;  /* 0x0000000000007941 */ /* 0x000fea0003800000 */
.L_x_5:
        /* <DEDUP_REMOVED lines=17> */
[----:B------:R-:W-:Y:S04]  /*0c10*/  LDSM.16.MT88.4 R44, [R9+0x6100] ;  /* 0x00610000092c783b */ /* 0x000fe80000004200 */
[----:B------:R-:W-:Y:S04]  /*0c20*/  LDSM.16.MT88.4 R48, [R9+0x6120] ;  /* 0x006120000930783b */ /* 0x000fe80000004200 */
[----:B------:R-:W-:Y:S04]  /*0c30*/  LDSM.16.MT88.4 R56, [R9+0x6160] ;  /* 0x006160000938783b */ /* 0x000fe80000004200 */
[----:B------:R-:W-:Y:S04]  /*0c40*/  LDSM.16.MT88.4 R72, [R9+0x70c0] ;  /* 0x0070c0000948783b */ /* 0x000fe80000004200 */
[----:B------:R-:W-:Y:S04]  /*0c50*/  LDSM.16.MT88.4 R60, [R9+0x7080] ;  /* 0x00708000093c783b */ /* 0x000fe80000004200 */
[----:B------:R-:W-:Y:S01]  /*0c60*/  LDSM.16.MT88.4 R64, [R9+0x70a0] ;  /* 0x0070a0000940783b */ /* 0x000fe20000004200 */
[C---:B-1----:R-:W-:Y:S03]  /*0c70*/  HMMA.16816.F16 R94, R36.reuse, R24, R40 ;  /* 0x00000018245e723c */ /* 0x042fe60000000828 */
[----:B------:R-:W-:Y:S04]  /*0c80*/  LDSM.16.MT88.4 R32, [R9+0x70e0] ;  /* 0x0070e0000920783b */ /* 0x000fe80000004200 */
[----:B------:R-:W-:Y:S01]  /*0c90*/  LDSM.16.MT88.4 R28, [R9+0x7100] ;  /* 0x00710000091c783b */ /* 0x000fe20000004200 */
[C---:B------:R-:W-:Y:S03]  /*0ca0*/  HMMA.16816.F16 R70, R36.reuse, R26, R42 ;  /* 0x0000001a2446723c */ /* 0x040fe6000000082a */
[----:B------:R-:W1:Y:S04]  /*0cb0*/  LDSM.16.MT88.4 R40, [R9+0x60e0] ;  /* 0x0060e0000928783b */ /* 0x000e680000004200 */
[----:B------:R-:W-:Y:S01]  /*0cc0*/  LDSM.16.MT88.4 R24, [R9+0x7120] ;  /* 0x007120000918783b */ /* 0x000fe20000004200 */
[C---:B--2---:R-:W-:Y:S07]  /*0cd0*/  HMMA.16816.F16 R92, R36.reuse, R12, R92 ;  /* 0x0000000c245c723c */ /* 0x044fee000000085c */
[----:B------:R-:W-:Y:S01]  /*0ce0*/  IMAD.U32 R12, R19, 0x2, R2 ;  /* 0x00000002130c7824 */ /* 0x000fe200078e0002 */
[C---:B------:R-:W-:Y:S05]  /*0cf0*/  HMMA.16816.F16 R98, R36.reuse, R14, R98 ;  /* 0x0000000e2462723c */ /* 0x040fea0000000862 */
[----:B------:R-:W2:Y:S03]  /*0d00*/  LDSM.16.M88.4 R12, [R12] ;  /* 0x000000000c0c783b */ /* 0x000ea60000000200 */
[C---:B---3--:R-:W-:Y:S01]  /*0d10*/  HMMA.16816.F16 R100, R36.reuse, R20, R16 ;  /* 0x000000142464723c */ /* 0x048fe20000000810 */
[----:B------:R-:W3:Y:S07]  /*0d20*/  LDSM.16.MT88.4 R16, [R9+0x7140] ;  /* 0x007140000910783b */ /* 0x000eee0000004200 */
[C---:B------:R-:W-:Y:S01]  /*0d30*/  HMMA.16816.F16 R78, R36.reuse, R22, R78 ;  /* 0x00000016244e723c */ /* 0x040fe2000000084e */
[----:B------:R-:W5:Y:S07]  /*0d40*/  LDSM.16.MT88.4 R20, [R9+0x7160] ;  /* 0x007160000914783b */ /* 0x000f6e0000004200 */
[C---:B----4-:R-:W-:Y:S08]  /*0d50*/  HMMA.16816.F16 R88, R36.reuse, R52, R88 ;  /* 0x000000342458723c */ /* 0x050ff00000000858 */
[C---:B-1----:R-:W-:Y:S08]  /*0d60*/  HMMA.16816.F16 R10, R36.reuse, R40, R10 ;  /* 0x00000028240a723c */ /* 0x042ff0000000080a */
[C---:B------:R-:W-:Y:S08]  /*0d70*/  HMMA.16816.F16 R42, R36.reuse, R42, R76 ;  /* 0x0000002a242a723c */ /* 0x040ff0000000084c */
[C---:B------:R-:W-:Y:S08]  /*0d80*/  HMMA.16816.F16 R44, R36.reuse, R44, R80 ;  /* 0x0000002c242c723c */ /* 0x040ff00000000850 */
[C---:B------:R-:W-:Y:S08]  /*0d90*/  HMMA.16816.F16 R46, R36.reuse, R46, R82 ;  /* 0x0000002e242e723c */ /* 0x040ff00000000852 */
[C---:B------:R-:W-:Y:S08]  /*0da0*/  HMMA.16816.F16 R48, R36.reuse, R48, R84 ;  /* 0x000000302430723c */ /* 0x040ff00000000854 */
[C---:B------:R-:W-:Y:S08]  /*0db0*/  HMMA.16816.F16 R50, R36.reuse, R50, R86 ;  /* 0x000000322432723c */ /* 0x040ff00000000856 */
[C---:B------:R-:W-:Y:S08]  /*0dc0*/  HMMA.16816.F16 R54, R36.reuse, R54, R90 ;  /* 0x000000362436723c */ /* 0x040ff0000000085a */
[C---:B------:R-:W-:Y:S08]  /*0dd0*/  HMMA.16816.F16 R56, R36.reuse, R56, R68 ;  /* 0x000000382438723c */ /* 0x040ff00000000844 */
[----:B------:R-:W-:Y:S08]  /*0de0*/  HMMA.16816.F16 R58, R36, R58, R96 ;  /* 0x0000003a243a723c */ /* 0x000ff00000000860 */
[C---:B--2---:R-:W-:Y:S08]  /*0df0*/  HMMA.16816.F16 R52, R12.reuse, R72, R100 ;  /* 0x000000480c34723c */ /* 0x044ff00000000864 */
[C---:B------:R-:W-:Y:S08]  /*0e00*/  HMMA.16816.F16 R74, R12.reuse, R74, R78 ;  /* 0x0000004a0c4a723c */ /* 0x040ff0000000084e */
[C---:B---3--:R-:W-:Y:S08]  /*0e10*/  HMMA.16816.F16 R84, R12.reuse, R16, R88 ;  /* 0x000000100c54723c */ /* 0x048ff00000000858 */
[C---:B------:R-:W-:Y:S08]  /*0e20*/  HMMA.16816.F16 R60, R12.reuse, R60, R94 ;  /* 0x0000003c0c3c723c */ /* 0x040ff0000000085e */
        /* <DEDUP_REMOVED lines=10> */
[C---:B-----5:R-:W-:Y:S08]  /*0ed0*/  HMMA.16816.F16 R88, R12.reuse, R20, R56 ;  /* 0x000000140c58723c */ /* 0x060ff00000000838 */
[----:B------:R-:W-:Y:S01]  /*0ee0*/  HMMA.16816.F16 R90, R12, R22, R58 ;  /* 0x000000160c5a723c */ /* 0x000fe2000000083a */
[----:B------:R-:W-:Y:S01]  /*0ef0*/  @!PT LDS RZ, [RZ] ;  /* 0x00000000fffff984 */ /* 0x000fe20000000800 */
[----:B------:R-:W-:Y:S01]  /*0f00*/  @!PT LDS RZ, [RZ] ;  /* 0x00000000fffff984 */ /* 0x000fe20000000800 */
[----:B------:R-:W-:Y:S01]  /*0f10*/  @!PT LDS RZ, [RZ] ;  /* 0x00000000fffff984 */ /* 0x000fe20000000800 */
[----:B------:R-:W-:Y:S01]  /*0f20*/  @!PT LDS RZ, [RZ] ;  /* 0x00000000fffff984 */ /* 0x000fe20000000800 */
[----:B------:R-:W-:Y:S07]  /*0f30*/  MEMBAR.ALL.CTA ;  /* 0x0000000000007992 */ /* 0x000fee0000008000 */
[----:B------:R-:W-:Y:S01]  /*0f40*/  IADD3 R6, R6, -0x2, RZ ;  /* 0xfffffffe06067810 */ /* 0x000fe20007ffe0ff */
[----:B------:R-:W-:Y:S01]  /*0f50*/  ATOMS.ARRIVE.64 RZ, [URZ+0x18] ;  /* 0x00001800ffff7f8c */ /* 0x000fe2000c80043f */
[----:B------:R-:W-:-:S02]  /*0f60*/  IADD3 R4, R4, 0x2, RZ ;  /* 0x0000000204047810 */ /* 0x000fc40007ffe0ff */
[----:B------:R-:W-:-:S13]  /*0f70*/  ISETP.NE.AND P0, PT, R6, RZ, PT ;  /* 0x000000ff0600720c */ /* 0x000fda0003f05270 */
[----:B------:R-:W-:Y:S05]  /*0f80*/  @P0 BRA `(.L_x_7) ;  /* 0xfffff5c000000947 */ /* 0x000fea000383ffff */
.L_x_2:
[----:B------:R-:W-:-:S13]  /*0f90*/  ISETP.NE.AND P0, PT, R5, RZ, PT ;  /* 0x000000ff0500720c */ /* 0x000fda0003f05270 */
[----:B------:R-:W-:Y:S05]  /*0fa0*/  @!P0 BRA `(.L_x_1) ;  /* 0x0000076000008947 */ /* 0x000fea0003800000 */
[----:B------:R-:W-:Y:S01]  /*0fb0*/  SHF.R.U32.HI R0, RZ, 0x1, R4 ;  /* 0x00000001ff007819 */ /* 0x000fe20000011604 */
[----:B------:R-:W-:Y:S01]  /*0fc0*/  IMAD.SHL.U32 R2, R4, 0x8, RZ ;  /* 0x0000000804027824 */ /* 0x000fe200078e00ff */
[----:B------:R-:W-:Y:S03]  /*0fd0*/  BSSY B0, `(.L_x_8) ;  /* 0x0000009000007945 */ /* 0x000fe60003800000 */
[----:B------:R-:W-:Y:S01]  /*0fe0*/  IMAD.U32 R5, R0, -0x80000000, RZ ;  /* 0x8000000000057824 */ /* 0x000fe200078e00ff */
[----:B------:R-:W-:-:S04]  /*0ff0*/  LOP3.LUT R0, R2, 0x8, RZ, 0xc0, !PT ;  /* 0x0000000802007812 */ /* 0x000fc800078ec0ff */
[----:B------:R-:W-:Y:S02]  /*1000*/  LOP3.LUT R5, R5, 0x80000000, RZ, 0x3c, !PT ;  /* 0x8000000005057812 */ /* 0x000fe400078e3cff */
.L_x_9:
[----:B------:R-:W1:Y:S01]  /*1010*/  LDS R2, [R0+0x4] ;  /* 0x0000040000027984 */ /* 0x000e620000000800 */
[----:B------:R-:W-:Y:S01]  /*1020*/  YIELD ;  /* 0x0000000000007946 */ /* 0x000fe20003800000 */
[----:B-1----:R-:W-:Y:S02]  /*1030*/  LOP3.LUT P0, RZ, R2, 0x80000000, R5, 0x48, !PT ;  /* 0x8000000002ff7812 */ /* 0x002fe40007804805 */
[----:B------:R-:W-:Y:S11]  /*1040*/  NOP ;  /* 0x0000000000007918 */ /* 0x000ff60000000000 */
[----:B------:R-:W-:Y:S05]  /*1050*/  @!P0 BRA `(.L_x_9) ;  /* 0xffffffb000008947 */ /* 0x000fea000383ffff */
[----:B------:R-:W-:Y:S05]  /*1060*/  BSYNC B0 ;  /* 0x0000000000007941 */ /* 0x000fea0003800000 */
.L_x_8:
[----:B------:R-:W1:Y:S01]  /*1070*/  S2R R2, SR_LANEID ;  /* 0x0000000000027919 */ /* 0x000e620000000000 */
[----:B------:R-:W-:Y:S01]  /*1080*/  IMAD.SHL.U32 R4, R4, 0x2000, RZ ;  /* 0x0000200004047824 */ /* 0x000fe200078e00ff */
[----:B------:R-:W-:Y:S04]  /*1090*/  WARPSYNC 0xffffffff ;  /* 0xffffffff00007948 */ /* 0x000fe80003800000 */
[----:B------:R-:W-:-:S04]  /*10a0*/  LOP3.LUT R16, R4, 0x2000, RZ, 0xc0, !PT ;  /* 0x0000200004107812 */ /* 0x000fc800078ec0ff */
[C---:B------:R-:W-:Y:S01]  /*10b0*/  IADD3 R9, R16.reuse, 0x40c0, RZ ;  /* 0x000040c010097810 */ /* 0x040fe20007ffe0ff */
[----:B------:R-:W-:Y:S01]  /*10c0*/  IMAD R17, R3, 0x400, R16 ;  /* 0x0000040003117824 */ /* 0x000fe200078e0210 */
[C---:B------:R-:W-:Y:S02]  /*10d0*/  IADD3 R19, R16.reuse, 0x4140, RZ ;  /* 0x0000414010137810 */ /* 0x040fe40007ffe0ff */
[C---:B------:R-:W-:Y:S02]  /*10e0*/  IADD3 R25, R16.reuse, 0x5140, RZ ;  /* 0x0000514010197810 */ /* 0x040fe40007ffe0ff */
[----:B------:R-:W-:Y:S02]  /*10f0*/  IADD3 R27, R16, 0x5160, RZ ;  /* 0x00005160101b7810 */ /* 0x000fe40007ffe0ff */
[--C-:B-1----:R-:W-:Y:S02]  /*1100*/  SHF.R.U32.HI R5, RZ, 0x3, R2.reuse ;  /* 0x00000003ff057819 */ /* 0x102fe40000011602 */
[----:B------:R-:W-:-:S02]  /*1110*/  SHF.R.U32.HI R4, RZ, 0x4, R2 ;  /* 0x00000004ff047819 */ /* 0x000fc40000011602 */
[----:B------:R-:W-:Y:S01]  /*1120*/  LOP3.LUT R2, R2, 0x7, RZ, 0xc0, !PT ;  /* 0x0000000702027812 */ /* 0x000fe200078ec0ff */
[----:B------:R-:W-:Y:S02]  /*1130*/  IMAD.SHL.U32 R7, R5, 0x8, RZ ;  /* 0x0000000805077824 */ /* 0x000fe400078e00ff */
[----:B------:R-:W-:Y:S01]  /*1140*/  IMAD.SHL.U32 R5, R4, 0x8, RZ ;  /* 0x0000000804057824 */ /* 0x000fe200078e00ff */
[----:B------:R-:W-:Y:S02]  /*1150*/  IADD3 R4, R17, 0x80, RZ ;  /* 0x0000008011047810 */ /* 0x000fe40007ffe0ff */
[----:B------:R-:W-:Y:S02]  /*1160*/  LOP3.LUT R2, R7, 0x8, R2, 0xe2, !PT ;  /* 0x0000000807027812 */ /* 0x000fe400078ee202 */
[----:B------:R-:W-:Y:S02]  /*1170*/  IADD3 R7, R16, 0x40a0, RZ ;  /* 0x000040a010077810 */ /* 0x000fe40007ffe0ff */
[----:B------:R-:W-:Y:S01]  /*1180*/  IADD3 R17, R17, 0xa0, RZ ;  /* 0x000000a011117810 */ /* 0x000fe20007ffe0ff */
[----:B------:R-:W-:-:S02]  /*1190*/  IMAD R18, R2, 0x20, R5 ;  /* 0x0000002002127824 */ /* 0x000fc400078e0205 */
[----:B------:R-:W-:Y:S01]  /*11a0*/  IMAD R2, R2, 0x80, R5 ;  /* 0x0000008002027824 */ /* 0x000fe200078e0205 */
[----:B------:R-:W-:Y:S01]  /*11b0*/  IADD3 R5, R16, 0x4080, RZ ;  /* 0x0000408010057810 */ /* 0x000fe20007ffe0ff */
[----:B------:R-:W-:Y:S02]  /*11c0*/  IMAD.U32 R4, R18, 0x2, R4 ;  /* 0x0000000212047824 */ /* 0x000fe400078e0004 */
[C---:B------:R-:W-:Y:S02]  /*11d0*/  IMAD.U32 R14, R2.reuse, 0x2, R7 ;  /* 0x00000002020e7824 */ /* 0x040fe400078e0007 */
[C---:B------:R-:W-:Y:S02]  /*11e0*/  IMAD.U32 R20, R2.reuse, 0x2, R5 ;  /* 0x0000000202147824 */ /* 0x040fe400078e0005 */
[----:B------:R-:W-:Y:S01]  /*11f0*/  LDSM.16.M88.4 R4, [R4] ;  /* 0x000000000404783b */ /* 0x000fe20000000200 */
[C---:B------:R-:W-:Y:S02]  /*1200*/  IMAD.U32 R32, R2.reuse, 0x2, R9 ;  /* 0x0000000202207824 */ /* 0x040fe400078e0009 */
[----:B------:R-:W-:Y:S01]  /*1210*/  IMAD.U32 R48, R2, 0x2, R19 ;  /* 0x0000000202307824 */ /* 0x000fe200078e0013 */
[----:B------:R-:W1:Y:S01]  /*1220*/  LDSM.16.MT88.4 R12, [R14] ;  /* 0x000000000e0c783b */ /* 0x000e620000004200 */
[----:B------:R-:W-:Y:S01]  /*1230*/  IADD3 R19, R16, 0x50e0, RZ ;  /* 0x000050e010137810 */ /* 0x000fe20007ffe0ff */
[----:B------:R-:W-:-:S02]  /*1240*/  IMAD.U32 R28, R2, 0x2, R25 ;  /* 0x00000002021c7824 */ /* 0x000fc400078e0019 */
[----:B------:R-:W2:Y:S02]  /*1250*/  LDSM.16.MT88.4 R20, [R20] ;  /* 0x000000001414783b */ /* 0x000ea40000004200 */
[----:B------:R-:W-:Y:S02]  /*1260*/  IMAD.U32 R19, R2, 0x2, R19 ;  /* 0x0000000202137824 */ /* 0x000fe400078e0013 */
[----:B------:R-:W3:Y:S04]  /*1270*/  LDSM.16.MT88.4 R32, [R32] ;  /* 0x000000002020783b */ /* 0x000ee80000004200 */
[----:B------:R-:W4:Y:S04]  /*1280*/  LDSM.16.MT88.4 R48, [R48] ;  /* 0x000000003030783b */ /* 0x000f280000004200 */
[----:B------:R-:W-:Y:S01]  /*1290*/  LDSM.16.MT88.4 R28, [R28] ;  /* 0x000000001c1c783b */ /* 0x000fe20000004200 */
[C---:B-1----:R-:W-:Y:S07]  /*12a0*/  HMMA.16816.F16 R70, R4.reuse, R12, R64 ;  /* 0x0000000c0446723c */ /* 0x042fee0000000840 */
[----:B------:R-:W-:Y:S01]  /*12b0*/  IADD3 R13, R16, 0x40e0, RZ ;  /* 0x000040e0100d7810 */ /* 0x000fe20007ffe0ff */
[----:B------:R-:W-:Y:S01]  /*12c0*/  HMMA.16816.F16 R92, R4, R14, R66 ;  /* 0x0000000e045c723c */ /* 0x000fe20000000842 */
[----:B------:R-:W-:Y:S01]  /*12d0*/  IMAD.U32 R12, R18, 0x2, R17 ;  /* 0x00000002120c7824 */ /* 0x000fe200078e0011 */
[----:B------:R-:W-:-:S02]  /*12e0*/  IADD3 R17, R16, 0x4120, RZ ;  /* 0x0000412010117810 */ /* 0x000fc40007ffe0ff */
[----:B------:R-:W-:Y:S01]  /*12f0*/  IMAD.U32 R36, R2, 0x2, R13 ;  /* 0x0000000202247824 */ /* 0x000fe200078e000d */
[C---:B------:R-:W-:Y:S02]  /*1300*/  IADD3 R13, R16.reuse, 0x4160, RZ ;  /* 0x00004160100d7810 */ /* 0x040fe40007ffe0ff */
[----:B------:R-:W-:Y:S01]  /*1310*/  IADD3 R15, R16, 0x4100, RZ ;  /* 0x00004100100f7810 */ /* 0x000fe20007ffe0ff */
[C---:B------:R-:W-:Y:S01]  /*1320*/  IMAD.U32 R44, R2.reuse, 0x2, R17 ;  /* 0x00000002022c7824 */ /* 0x040fe200078e0011 */
[C---:B--2---:R-:W-:Y:S01]  /*1330*/  HMMA.16816.F16 R8, R4.reuse, R20, R60 ;  /* 0x000000140408723c */ /* 0x044fe2000000083c */
[C---:B------:R-:W-:Y:S01]  /*1340*/  IMAD.U32 R56, R2.reuse, 0x2, R13 ;  /* 0x0000000202387824 */ /* 0x040fe200078e000d */
[----:B------:R-:W1:Y:S01]  /*1350*/  LDSM.16.MT88.4 R36, [R36] ;  /* 0x000000002424783b */ /* 0x000e620000004200 */
[----:B------:R-:W-:Y:S01]  /*1360*/  IMAD.U32 R40, R2, 0x2, R15 ;  /* 0x0000000202287824 */ /* 0x000fe200078e000f */
[C---:B------:R-:W-:Y:S02]  /*1370*/  IADD3 R15, R16.reuse, 0x5080, RZ ;  /* 0x00005080100f7810 */ /* 0x040fe40007ffe0ff */
[----:B------:R-:W-:Y:S01]  /*1380*/  LDSM.16.MT88.4 R44, [R44] ;  /* 0x000000002c2c783b */ /* 0x000fe20000004200 */
[C---:B------:R-:W-:Y:S01]  /*1390*/  IADD3 R13, R16.reuse, 0x50a0, RZ ;  /* 0x000050a0100d7810 */ /* 0x040fe20007ffe0ff */
[----:B------:R-:W-:Y:S01]  /*13a0*/  HMMA.16816.F16 R68, R4, R22, R62 ;  /* 0x000000160444723c */ /* 0x000fe2000000083e */
[C---:B------:R-:W-:Y:S01]  /*13b0*/  IADD3 R17, R16.reuse, 0x50c0, RZ ;  /* 0x000050c010117810 */ /* 0x040fe20007ffe0ff */
[----:B------:R-:W2:Y:S01]  /*13c0*/  LDSM.16.MT88.4 R40, [R40] ;  /* 0x000000002828783b */ /* 0x000ea20000004200 */
[----:B------:R-:W-:Y:S01]  /*13d0*/  IADD3 R21, R16, 0x5100, RZ ;  /* 0x0000510010157810 */ /* 0x000fe20007ffe0ff */
[----:B------:R-:W-:-:S02]  /*13e0*/  IMAD.U32 R60, R2, 0x2, R15 ;  /* 0x00000002023c7824 */ /* 0x000fc400078e000f */
[----:B------:R-:W5:Y:S01]  /*13f0*/  LDSM.16.MT88.4 R56, [R56] ;  /* 0x000000003838783b */ /* 0x000f620000004200 */
[----:B------:R-:W-:Y:S01]  /*1400*/  IADD3 R23, R16, 0x5120, RZ ;  /* 0x0000512010177810 */ /* 0x000fe20007ffe0ff */
[C---:B---3--:R-:W-:Y:S01]  /*1410*/  HMMA.16816.F16 R94, R4.reuse, R32, R52 ;  /* 0x00000020045e723c */ /* 0x048fe20000000834 */
[C---:B------:R-:W-:Y:S01]  /*1420*/  IMAD.U32 R64, R2.reuse, 0x2, R13 ;  /* 0x0000000202407824 */ /* 0x040fe200078e000d */
[----:B------:R-:W-:Y:S01]  /*1430*/  LDSM.16.MT88.4 R60, [R60] ;  /* 0x000000003c3c783b */ /* 0x000fe20000004200 */
[C---:B------:R-:W-:Y:S02]  /*1440*/  IMAD.U32 R21, R2.reuse, 0x2, R21 ;  /* 0x0000000202157824 */ /* 0x040fe400078e0015 */
[C---:B------:R-:W-:Y:S01]  /*1450*/  IMAD.U32 R24, R2.reuse, 0x2, R23 ;  /* 0x0000000202187824 */ /* 0x040fe200078e0017 */
[----:B------:R-:W3:Y:S01]  /*1460*/  LDSM.16.M88.4 R12, [R12] ;  /* 0x000000000c0c783b */ /* 0x000ee20000000200 */
[C---:B------:R-:W-:Y:S01]  /*1470*/  IMAD.U32 R52, R2.reuse, 0x2, R17 ;  /* 0x0000000202347824 */ /* 0x040fe200078e0011 */
[C---:B------:R-:W-:Y:S01]  /*1480*/  HMMA.16816.F16 R74, R4.reuse, R34, R74 ;  /* 0x00000022044a723c */ /* 0x040fe2000000084a */
[----:B------:R-:W-:Y:S01]  /*1490*/  IMAD.U32 R32, R2, 0x2, R27 ;  /* 0x0000000202207824 */ /* 0x000fe200078e001b */
[----:B------:R-:W3:Y:S04]  /*14a0*/  LDSM.16.MT88.4 R64, [R64] ;  /* 0x000000004040783b */ /* 0x000ee80000004200 */
[----:B------:R-:W3:Y:S02]  /*14b0*/  LDSM.16.MT88.4 R52, [R52] ;  /* 0x000000003434783b */ /* 0x000ee40000004200 */
[C---:B----4-:R-:W-:Y:S02]  /*14c0*/  HMMA.16816.F16 R48, R4.reuse, R48, R84 ;  /* 0x000000300430723c */ /* 0x050fe40000000854 */
[----:B------:R-:W4:Y:S04]  /*14d0*/  LDSM.16.MT88.4 R16, [R19] ;  /* 0x000000001310783b */ /* 0x000f280000004200 */
[----:B------:R-:W3:Y:S02]  /*14e0*/  LDSM.16.MT88.4 R20, [R21] ;  /* 0x000000001514783b */ /* 0x000ee40000004200 */
[C---:B------:R-:W-:Y:S02]  /*14f0*/  HMMA.16816.F16 R50, R4.reuse, R50, R86 ;  /* 0x000000320432723c */ /* 0x040fe40000000856 */
[----:B------:R-:W3:Y:S04]  /*1500*/  LDSM.16.MT88.4 R24, [R24] ;  /* 0x000000001818783b */ /* 0x000ee80000004200 */
[----:B------:R-:W3:Y:S02]  /*1510*/  LDSM.16.MT88.4 R32, [R32] ;  /* 0x000000002020783b */ /* 0x000ee40000004200 */
[C---:B-1----:R-:W-:Y:S08]  /*1520*/  HMMA.16816.F16 R10, R4.reuse, R36, R10 ;  /* 0x00000024040a723c */ /* 0x042ff0000000080a */
[C---:B------:R-:W-:Y:S08]  /*1530*/  HMMA.16816.F16 R38, R4.reuse, R38, R72 ;  /* 0x000000260426723c */ /* 0x040ff00000000848 */
[C---:B--2---:R-:W-:Y:S08]  /*1540*/  HMMA.16816.F16 R40, R4.reuse, R40, R76 ;  /* 0x000000280428723c */ /* 0x044ff0000000084c */
[C---:B------:R-:W-:Y:S08]  /*1550*/  HMMA.16816.F16 R42, R4.reuse, R42, R78 ;  /* 0x0000002a042a723c */ /* 0x040ff0000000084e */
[C---:B------:R-:W-:Y:S08]  /*1560*/  HMMA.16816.F16 R44, R4.reuse, R44, R80 ;  /* 0x0000002c042c723c */ /* 0x040ff00000000850 */
[C---:B------:R-:W-:Y:S08]  /*1570*/  HMMA.16816.F16 R46, R4.reuse, R46, R82 ;  /* 0x0000002e042e723c */ /* 0x040ff00000000852 */
[C---:B-----5:R-:W-:Y:S08]  /*1580*/  HMMA.16816.F16 R56, R4.reuse, R56, R88 ;  /* 0x000000380438723c */ /* 0x060ff00000000858 */
[----:B------:R-:W-:Y:S08]  /*1590*/  HMMA.16816.F16 R58, R4, R58, R90 ;  /* 0x0000003a043a723c */ /* 0x000ff0000000085a */
[C---:B---3--:R-:W-:Y:S08]  /*15a0*/  HMMA.16816.F16 R60, R12.reuse, R60, R8 ;  /* 0x0000003c0c3c723c */ /* 0x048ff00000000808 */
[C---:B------:R-:W-:Y:S08]  /*15b0*/  HMMA.16816.F16 R62, R12.reuse, R62, R68 ;  /* 0x0000003e0c3e723c */ /* 0x040ff00000000844 */
[C---:B------:R-:W-:Y:S08]  /*15c0*/  HMMA.16816.F16 R64, R12.reuse, R64, R70 ;  /* 0x000000400c40723c */ /* 0x040ff00000000846 */
[C---:B------:R-:W-:Y:S08]  /*15d0*/  HMMA.16816.F16 R66, R12.reuse, R66, R92 ;  /* 0x000000420c42723c */ /* 0x040ff0000000085c */
[C---:B------:R-:W-:Y:S08]  /*15e0*/  HMMA.16816.F16 R52, R12.reuse, R52, R94 ;  /* 0x000000340c34723c */ /* 0x040ff0000000085e */
[C---:B------:R-:W-:Y:S08]  /*15f0*/  HMMA.16816.F16 R74, R12.reuse, R54, R74 ;  /* 0x000000360c4a723c */ /* 0x040ff0000000084a */
[C---:B----4-:R-:W-:Y:S08]  /*1600*/  HMMA.16816.F16 R10, R12.reuse, R16, R10 ;  /* 0x000000100c0a723c */ /* 0x050ff0000000080a */
        /* <DEDUP_REMOVED lines=8> */
[----:B------:R-:W-:Y:S01]  /*1690*/  HMMA.16816.F16 R90, R12, R34, R58 ;  /* 0x000000220c5a723c */ /* 0x000fe2000000083a */
[----:B------:R-:W-:Y:S10]  /*16a0*/  @!UPT UIADD3 URZ, URZ, URZ, URZ ;  /* 0x0000003f3f3ff290 */ /* 0x000ff4000fffe03f */
[----:B------:R-:W-:Y:S01]  /*16b0*/  @!PT LDS RZ, [RZ] ;  /* 0x00000000fffff984 */ /* 0x000fe20000000800 */
[----:B------:R-:W-:Y:S01]  /*16c0*/  @!PT LDS RZ, [RZ] ;  /* 0x00000000fffff984 */ /* 0x000fe20000000800 */
[----:B------:R-:W-:Y:S01]  /*16d0*/  @!PT LDS RZ, [RZ] ;  /* 0x00000000fffff984 */ /* 0x000fe20000000800 */
[----:B------:R-:W-:Y:S01]  /*16e0*/  @!PT LDS RZ, [RZ] ;  /* 0x00000000fffff984 */ /* 0x000fe20000000800 */
[----:B------:R-:W-:Y:S11]  /*16f0*/  MEMBAR.ALL.CTA ;  /* 0x0000000000007992 */ /* 0x000ff60000008000 */
[----:B------:R1:W-:Y:S02]  /*1700*/  ATOMS.ARRIVE.64 RZ, [R0+URZ+0x10] ;  /* 0x0000100000ff7f8c */ /* 0x0003e4000c80043f */
.L_x_1:
[----:B------:R-:W2:Y:S04]  /*1710*/  S2R R2, SR_CTAID.Y ;  /* 0x0000000000027919 */ /* 0x000ea80000002600 */
[----:B-1----:R-:W1:Y:S01]  /*1720*/  S2R R0, SR_CTAID.X ;  /* 0x0000000000007919 */ /* 0x002e620000002500 */
[----:B--2---:R-:W-:-:S04]  /*1730*/  IMAD R2, R2, 0x8, R3 ;  /* 0x0000000802027824 */ /* 0x004fc800078e0203 */
[----:B------:R-:W-:Y:S02]  /*1740*/  IMAD.SHL.U32 R2, R2, 0x10, RZ ;  /* 0x0000001002027824 */ /* 0x000fe400078e00ff */
[----:B-1----:R-:W-:-:S03]  /*1750*/  IMAD.SHL.U32 R3, R0, 0x80, RZ ;  /* 0x0000008000037824 */ /* 0x002fc600078e00ff */
[C---:B------:R-:W-:Y:S01]  /*1760*/  ISETP.GE.AND P0, PT, R2.reuse, c[0x0][0x178], PT ;  /* 0x00005e0002007a0c */ /* 0x040fe20003f06270 */
[----:B------:R-:W-:Y:S01]  /*1770*/  IMAD R2, R2, c[0x0][0x17c], RZ ;  /* 0x00005f0002027a24 */ /* 0x000fe200078e02ff */
[C---:B------:R-:W-:Y:S02]  /*1780*/  IADD3 R13, R3.reuse, 0x10, RZ ;  /* 0x00000010030d7810 */ /* 0x040fe40007ffe0ff */
[C---:B------:R-:W-:Y:S02]  /*1790*/  ISETP.GE.OR P1, PT, R3.reuse, c[0x0][0x17c], P0 ;  /* 0x00005f0003007a0c */ /* 0x040fe40000726670 */
[----:B------:R-:W-:Y:S02]  /*17a0*/  IADD3 R15, R3, 0x20, RZ ;  /* 0x00000020030f7810 */ /* 0x000fe40007ffe0ff */
[----:B------:R-:W-:-:S09]  /*17b0*/  SHF.R.S32.HI R0, RZ, 0x1f, R2 ;  /* 0x0000001fff007819 */ /* 0x000fd20000011402 */
[----:B------:R-:W-:Y:S05]  /*17c0*/  @P1 BRA `(.L_x_10) ;  /* 0x0000013000001947 */ /* 0x000fea0003800000 */
[----:B------:R-:W1:Y:S01]  /*17d0*/  S2R R4, SR_LANEID ;  /* 0x0000000000047919 */ /* 0x000e620000000000 */
[----:B------:R-:W-:Y:S01]  /*17e0*/  IMAD.MOV.U32 R9, RZ, RZ, c[0x0][0x17c] ;  /* 0x00005f00ff097624 */ /* 0x000fe200078e00ff */
[C---:B------:R-:W-:Y:S01]  /*17f0*/  IADD3 R6, P1, R3.reuse, R2, RZ ;  /* 0x0000000203067210 */ /* 0x040fe20007f3e0ff */
[----:B------:R-:W-:Y:S01]  /*1800*/  IMAD.MOV.U32 R5, RZ, RZ, RZ ;  /* 0x000000ffff057224 */ /* 0x000fe200078e00ff */
[----:B------:R-:W-:Y:S02]  /*1810*/  WARPSYNC 0xffffffff ;  /* 0xffffffff00007948 */ /* 0x000fe40003800000 */
[----:B------:R-:W-:Y:S02]  /*1820*/  SHF.R.U32.HI R9, RZ, 0x1, R9 ;  /* 0x00000001ff097819 */ /* 0x000fe40000011609 */
[----:B------:R-:W-:Y:S02]  /*1830*/  LEA.HI.X.SX32 R19, R3, R0, 0x1, P1 ;  /* 0x0000000003137211 */ /* 0x000fe400008f0eff */
[----:B------:R-:W-:-:S02]  /*1840*/  LEA R17, P1, R6, c[0x0][0x170], 0x1 ;  /* 0x00005c0006117a11 */ /* 0x000fc400078208ff */
[----:B-1----:R-:W-:Y:S02]  /*1850*/  SHF.R.U32.HI R7, RZ, 0x2, R4 ;  /* 0x00000002ff077819 */ /* 0x002fe40000011604 */
[----:B------:R-:W-:-:S05]  /*1860*/  LOP3.LUT R4, R4, 0x3, RZ, 0xc0, !PT ;  /* 0x0000000304047812 */ /* 0x000fca00078ec0ff */
[----:B------:R-:W-:Y:S01]  /*1870*/  IMAD.WIDE.U32 R4, R7, R9, R4 ;  /* 0x0000000907047225 */ /* 0x000fe200078e0004 */
[----:B------:R-:W-:-:S04]  /*1880*/  LEA.HI.X R7, R6, c[0x0][0x174], R19, 0x1, P1 ;  /* 0x00005d0006077a11 */ /* 0x000fc800008f0c13 */
[----:B------:R-:W-:-:S04]  /*1890*/  LEA R6, P1, R4, R17, 0x2 ;  /* 0x0000001104067211 */ /* 0x000fc800078210ff */
[----:B------:R-:W-:-:S05]  /*18a0*/  LEA.HI.X R7, R4, R7, R5, 0x2, P1 ;  /* 0x0000000704077211 */ /* 0x000fca00008f1405 */
[----:B------:R-:W-:Y:S01]  /*18b0*/  IMAD.WIDE.U32 R4, R9, 0x20, R6 ;  /* 0x0000002009047825 */ /* 0x000fe200078e0006 */
[----:B------:R1:W-:Y:S04]  /*18c0*/  STG.E [R6.64], R60 ;  /* 0x0000003c06007986 */ /* 0x0003e8000c101904 */
[----:B------:R1:W-:Y:S04]  /*18d0*/  STG.E [R4.64], R61 ;  /* 0x0000003d04007986 */ /* 0x0003e8000c101904 */
[----:B------:R1:W-:Y:S04]  /*18e0*/  STG.E [R6.64+0x10], R62 ;  /* 0x0000103e06007986 */ /* 0x0003e8000c101904 */
[----:B------:R1:W-:Y:S02]  /*18f0*/  STG.E [R4.64+0x10], R63 ;  /* 0x0000103f04007986 */ /* 0x0003e4000c101904 */
.L_x_10:
[----:B------:R-:W-:Y:S02]  /*1900*/  ISETP.GE.OR P6, PT, R13, c[0x0][0x17c], P0 ;  /* 0x00005f000d007a0c */ /* 0x000fe400007c6670 */
[----:B------:R-:W-:-:S02]  /*1910*/  IADD3 R9, R3, 0x30, RZ ;  /* 0x0000003003097810 */ /* 0x000fc40007ffe0ff */
[C---:B------:R-:W-:Y:S02]  /*1920*/  IADD3 R17, R3.reuse, 0x40, RZ ;  /* 0x0000004003117810 */ /* 0x040fe40007ffe0ff */
[C---:B------:R-:W-:Y:S02]  /*1930*/  IADD3 R19, R3.reuse, 0x50, RZ ;  /* 0x0000005003137810 */ /* 0x040fe40007ffe0ff */
[C---:B------:R-:W-:Y:S02]  /*1940*/  IADD3 R21, R3.reuse, 0x60, RZ ;  /* 0x0000006003157810 */ /* 0x040fe40007ffe0ff */
[----:B------:R-:W-:Y:S02]  /*1950*/  IADD3 R3, R3, 0x70, RZ ;  /* 0x0000007003037810 */ /* 0x000fe40007ffe0ff */
[----:B------:R-:W-:Y:S02]  /*1960*/  ISETP.GE.OR P5, PT, R15, c[0x0][0x17c], P0 ;  /* 0x00005f000f007a0c */ /* 0x000fe400007a6670 */
[----:B------:R-:W-:-:S02]  /*1970*/  ISETP.GE.OR P4, PT, R9, c[0x0][0x17c], P0 ;  /* 0x00005f0009007a0c */ /* 0x000fc40000786670 */
[----:B------:R-:W-:Y:S02]  /*1980*/  ISETP.GE.OR P3, PT, R17, c[0x0][0x17c], P0 ;  /* 0x00005f0011007a0c */ /* 0x000fe40000766670 */
[----:B------:R-:W-:Y:S02]  /*1990*/  ISETP.GE.OR P2, PT, R19, c[0x0][0x17c], P0 ;  /* 0x00005f0013007a0c */ /* 0x000fe40000746670 */
[----:B------:R-:W-:Y:S02]  /*19a0*/  ISETP.GE.OR P1, PT, R21, c[0x0][0x17c], P0 ;  /* 0x00005f0015007a0c */ /* 0x000fe40000726670 */
[----:B------:R-:W-:Y:S01]  /*19b0*/  ISETP.GE.OR P0, PT, R3, c[0x0][0x17c], P0 ;  /* 0x00005f0003007a0c */ /* 0x000fe20000706670 */
[----:B------:R-:W-:Y:S07]  /*19c0*/  @P6 BRA `(.L_x_11) ;  /* 0x0000013000006947 */ /* 0x000fee0003800000 */
[----:B-1----:R-:W1:Y:S01]  /*19d0*/  S2R R4, SR_LANEID ;  /* 0x0000000000047919 */ /* 0x002e620000000000 */
[----:B------:R-:W-:Y:S01]  /*19e0*/  IMAD.MOV.U32 R5, RZ, RZ, c[0x0][0x17c] ;  /* 0x00005f00ff057624 */ /* 0x000fe200078e00ff */
[----:B------:R-:W-:Y:S01]  /*19f0*/  IADD3 R8, P6, R2, R13, RZ ;  /* 0x0000000d02087210 */ /* 0x000fe20007fde0ff */
[----:B------:R-:W-:Y:S03]  /*1a00*/  WARPSYNC 0xffffffff ;  /* 0xffffffff00007948 */ /* 0x000fe60003800000 */
[----:B------:R-:W-:Y:S01]  /*1a10*/  SHF.R.U32.HI R25, RZ, 0x1, R5 ;  /* 0x00000001ff197819 */ /* 0x000fe20000011605 */
[----:B------:R-:W-:Y:S01]  /*1a20*/  IMAD.MOV.U32 R5, RZ, RZ, RZ ;  /* 0x000000ffff057224 */ /* 0x000fe200078e00ff */
[----:B------:R-:W-:-:S02]  /*1a30*/  LEA.HI.X.SX32 R23, R13, R0, 0x1, P6 ;  /* 0x000000000d177211 */ /* 0x000fc400030f0eff */
[----:B------:R-:W-:Y:S02]  /*1a40*/  LEA R13, P6, R8, c[0x0][0x170], 0x1 ;  /* 0x00005c00080d7a11 */ /* 0x000fe400078c08ff */
        /* <DEDUP_REMOVED lines=11> */
.L_x_11:
[----:B------:R-:W-:Y:S05]  /*1b00*/  @P5 BRA `(.L_x_12) ;  /* 0x0000013000005947 */ /* 0x000fea0003800000 */
        /* <DEDUP_REMOVED lines=19> */
.L_x_12:
        /* <DEDUP_REMOVED lines=20> */
.L_x_13:
        /* <DEDUP_REMOVED lines=20> */
.L_x_14:
        /* <DEDUP_REMOVED lines=20> */
.L_x_15:
        /* <DEDUP_REMOVED lines=20> */
.L_x_16:
[----:B------:R-:W-:Y:S05]  /*2140*/  @P0 EXIT ;  /* 0x000000000000094d */ /* 0x000fea0003800000 */
[----:B-1----:R-:W1:Y:S01]  /*2150*/  S2R R4, SR_LANEID ;  /* 0x0000000000047919 */ /* 0x002e620000000000 */
[----:B------:R-:W-:Y:S01]  /*2160*/  IMAD.MOV.U32 R7, RZ, RZ, c[0x0][0x17c] ;  /* 0x00005f00ff077624 */ /* 0x000fe200078e00ff */
[----:B------:R-:W-:Y:S01]  /*2170*/  IADD3 R6, P0, R2, R3, RZ ;  /* 0x0000000302067210 */ /* 0x000fe20007f1e0ff */
[----:B------:R-:W-:Y:S03]  /*2180*/  WARPSYNC 0xffffffff ;  /* 0xffffffff00007948 */ /* 0x000fe60003800000 */
[----:B------:R-:W-:-:S02]  /*2190*/  SHF.R.U32.HI R11, RZ, 0x1, R7 ;  /* 0x00000001ff0b7819 */ /* 0x000fc40000011607 */
[----:B------:R-:W-:Y:S01]  /*21a0*/  LEA.HI.X.SX32 R9, R3, R0, 0x1, P0 ;  /* 0x0000000003097211 */ /* 0x000fe200000f0eff */
[----:B------:R-:W-:Y:S01]  /*21b0*/  IMAD.MOV.U32 R3, RZ, RZ, RZ ;  /* 0x000000ffff037224 */ /* 0x000fe200078e00ff */
        /* <DEDUP_REMOVED lines=8> */
[----:B------:R-:W-:Y:S04]  /*2240*/  STG.E [R2.64], R88 ;  /* 0x0000005802007986 */ /* 0x000fe8000c101904 */
[----:B------:R-:W-:Y:S04]  /*2250*/  STG.E [R4.64], R89 ;  /* 0x0000005904007986 */ /* 0x000fe8000c101904 */
[----:B------:R-:W-:Y:S04]  /*2260*/  STG.E [R2.64+0x10], R90 ;  /* 0x0000105a02007986 */ /* 0x000fe8000c101904 */
[----:B------:R-:W-:Y:S01]  /*2270*/  STG.E [R4.64+0x10], R91 ;  /* 0x0000105b04007986 */ /* 0x000fe2000c101904 */
[----:B------:R-:W-:Y:S05]  /*2280*/  EXIT ;  /* 0x000000000000794d */ /* 0x000fea0003800000 */
.L_x_0:
[----:B-1----:R-:W-:-:S05]  /*2290*/  IMAD.MOV.U32 R2, RZ, RZ, c[0x0][0x180] ;  /* 0x00006000ff027624 */ /* 0x002fca00078e00ff */
[----:B------:R-:W-:-:S13]  /*22a0*/  ISETP.GE.AND P0, PT, R2, 0x1, PT ;  /* 0x000000010200780c */ /* 0x000fda0003f06270 */
[----:B------:R-:W-:Y:S05]  /*22b0*/  @!P0 EXIT ;  /* 0x000000000000894d */ /* 0x000fea0003800000 */
[----:B------:R-:W-:Y:S01]  /*22c0*/  IADD3 R3, R2, 0x1f, RZ ;  /* 0x0000001f02037810 */ /* 0x000fe20007ffe0ff */
[C---:B------:R-:W-:Y:S01]  /*22d0*/  IMAD.SHL.U32 R5, R0.reuse, 0x8, RZ ;  /* 0x0000000800057824 */ /* 0x040fe200078e00ff */
[----:B------:R-:W-:Y:S02]  /*22e0*/  IADD3 R2, R0, 0x20, RZ ;  /* 0x0000002000027810 */ /* 0x000fe40007ffe0ff */
[----:B------:R-:W-:Y:S02]  /*22f0*/  SHF.R.S32.HI R6, RZ, 0x1f, R3 ;  /* 0x0000001fff067819 */ /* 0x000fe40000011403 */
[----:B------:R-:W-:Y:S01]  /*2300*/  SHF.R.S32.HI R4, RZ, 0x1f, R5 ;  /* 0x0000001fff047819 */ /* 0x000fe20000011405 */
[----:B------:R-:W-:Y:S01]  /*2310*/  IMAD.SHL.U32 R8, R2, 0x8, RZ ;  /* 0x0000000802087824 */ /* 0x000fe200078e00ff */
[----:B------:R-:W-:Y:S02]  /*2320*/  LEA.HI R20, R6, R3, RZ, 0x5 ;  /* 0x0000000306147211 */ /* 0x000fe400078f28ff */
[----:B------:R-:W-:-:S02]  /*2330*/  LEA.HI R6, R4, R5, RZ, 0x5 ;  /* 0x0000000504067211 */ /* 0x000fc400078f28ff */
[----:B------:R-:W-:Y:S02]  /*2340*/  LEA.HI R7, R4, R5, RZ, 0x7 ;  /* 0x0000000504077211 */ /* 0x000fe400078f38ff */
[----:B------:R-:W-:Y:S02]  /*2350*/  IADD3 R3, R0, 0x40, RZ ;  /* 0x0000004000037810 */ /* 0x000fe40007ffe0ff */
[----:B------:R-:W-:Y:S02]  /*2360*/  LOP3.LUT R4, R6, 0xffffffe0, RZ, 0xc0, !PT ;  /* 0xffffffe006047812 */ /* 0x000fe400078ec0ff */
[----:B------:R-:W-:Y:S01]  /*2370*/  LOP3.LUT R6, R7, 0xffffff80, RZ, 0xc0, !PT ;  /* 0xffffff8007067812 */ /* 0x000fe200078ec0ff */
[----:B------:R-:W-:Y:S01]  /*2380*/  IMAD.SHL.U32 R10, R3, 0x8, RZ ;  /* 0x00000008030a7824 */ /* 0x000fe200078e00ff */
[----:B------:R-:W-:Y:S01]  /*2390*/  SHF.R.S32.HI R7, RZ, 0x1f, R8 ;  /* 0x0000001fff077819 */ /* 0x000fe20000011408 */
[C---:B------:R-:W-:Y:S01]  /*23a0*/  IMAD.IADD R4, R5.reuse, 0x1, -R4 ;  /* 0x0000000105047824 */ /* 0x040fe200078e0a04 */
[----:B------:R-:W-:Y:S01]  /*23b0*/  SHF.R.S32.HI R18, RZ, 0x1f, R3 ;  /* 0x0000001fff127819 */ /* 0x000fe20000011403 */
[----:B------:R-:W-:Y:S01]  /*23c0*/  IMAD.IADD R19, R5, 0x1, -R6 ;  /* 0x0000000105137824 */ /* 0x000fe200078e0a06 */
[CC--:B------:R-:W-:Y:S01]  /*23d0*/  LEA.HI R6, R7.reuse, R8.reuse, RZ, 0x5 ;  /* 0x0000000807067211 */ /* 0x0c0fe200078f28ff */
[----:B------:R-:W1:Y:S01]  /*23e0*/  S2R R5, SR_CTAID.Y ;  /* 0x0000000000057919 */ /* 0x000e620000002600 */
[----:B------:R-:W-:-:S02]  /*23f0*/  LEA.HI R9, R7, R8, RZ, 0x7 ;  /* 0x0000000807097211 */ /* 0x000fc400078f38ff */
[----:B------:R-:W-:Y:S02]  /*2400*/  SHF.R.S32.HI R11, RZ, 0x1f, R10 ;  /* 0x0000001fff0b7819 */ /* 0x000fe4000001140a */
[----:B------:R-:W-:Y:S02]  /*2410*/  LOP3.LUT R7, R6, 0xffffffe0, RZ, 0xc0, !PT ;  /* 0xffffffe006077812 */ /* 0x000fe400078ec0ff */
[----:B------:R-:W-:Y:S02]  /*2420*/  LOP3.LUT R9, R9, 0xffffff80, RZ, 0xc0, !PT ;  /* 0xffffff8009097812 */ /* 0x000fe400078ec0ff */
[CC--:B------:R-:W-:Y:S01]  /*2430*/  LEA.HI R13, R11.reuse, R10.reuse, RZ, 0x7 ;  /* 0x0000000a0b0d7211 */ /* 0x0c0fe200078f38ff */
[C---:B------:R-:W-:Y:S01]  /*2440*/  IMAD.IADD R6, R8.reuse, 0x1, -R7 ;  /* 0x0000000108067824 */ /* 0x040fe200078e0a07 */
[----:B------:R-:W-:Y:S01]  /*2450*/  LEA.HI R12, R11, R10, RZ, 0x5 ;  /* 0x0000000a0b0c7211 */ /* 0x000fe200078f28ff */
[----:B------:R-:W-:Y:S01]  /*2460*/  IMAD.IADD R25, R8, 0x1, -R9 ;  /* 0x0000000108197824 */ /* 0x000fe200078e0a09 */
[----:B------:R-:W-:Y:S01]  /*2470*/  LOP3.LUT R13, R13, 0xffffff80, RZ, 0xc0, !PT ;  /* 0xffffff800d0d7812 */ /* 0x000fe200078ec0ff */
[----:B------:R-:W2:Y:S01]  /*2480*/  S2R R8, SR_CTAID.X ;  /* 0x0000000000087919 */ /* 0x000ea20000002500 */
[----:B------:R-:W-:-:S02]  /*2490*/  LOP3.LUT R11, R12, 0xffffffe0, RZ, 0xc0, !PT ;  /* 0xffffffe00c0b7812 */ /* 0x000fc400078ec0ff */
[-C--:B------:R-:W-:Y:S01]  /*24a0*/  LEA.HI R17, R18, R3.reuse, RZ, 0x2 ;  /* 0x0000000312117211 */ /* 0x080fe200078f10ff */
[C---:B------:R-:W-:Y:S01]  /*24b0*/  IMAD.IADD R27, R10.reuse, 0x1, -R13 ;  /* 0x000000010a1b7824 */ /* 0x040fe200078e0a0d */
[----:B------:R-:W-:Y:S01]  /*24c0*/  SHF.R.S32.HI R13, RZ, 0x1f, R0 ;  /* 0x0000001fff0d7819 */ /* 0x000fe20000011400 */
[----:B------:R-:W-:Y:S01]  /*24d0*/  IMAD.IADD R7, R10, 0x1, -R11 ;  /* 0x000000010a077824 */ /* 0x000fe200078e0a0b */
[----:B------:R-:W-:Y:S01]  /*24e0*/  LEA.HI R18, R18, R3, RZ, 0x4 ;  /* 0x0000000312127211 */ /* 0x000fe200078f20ff */
[----:B------:R-:W-:Y:S01]  /*24f0*/  IMAD.MOV.U32 R11, RZ, RZ, RZ ;  /* 0x000000ffff0b7224 */ /* 0x000fe200078e00ff */
[CC--:B------:R-:W-:Y:S02]  /*2500*/  LEA.HI R10, R13.reuse, R0.reuse, RZ, 0x2 ;  /* 0x000000000d0a7211 */ /* 0x0c0fe400078f10ff */
[----:B------:R-:W-:Y:S02]  /*2510*/  LEA.HI R14, R13, R0, RZ, 0x4 ;  /* 0x000000000d0e7211 */ /* 0x000fe400078f20ff */
[----:B------:R-:W-:-:S02]  /*2520*/  SHF.R.S32.HI R13, RZ, 0x1f, R2 ;  /* 0x0000001fff0d7819 */ /* 0x000fc40000011402 */
[----:B------:R-:W-:Y:S02]  /*2530*/  SHF.R.S32.HI R15, RZ, 0x2, R10 ;  /* 0x00000002ff0f7819 */ /* 0x000fe4000001140a */
[CC--:B------:R-:W-:Y:S02]  /*2540*/  LEA.HI R16, R13.reuse, R2.reuse, RZ, 0x2 ;  /* 0x000000020d107211 */ /* 0x0c0fe400078f10ff */
[----:B------:R-:W-:Y:S01]  /*2550*/  LEA.HI R13, R13, R2, RZ, 0x4 ;  /* 0x000000020d0d7211 */ /* 0x000fe200078f20ff */
[----:B-1----:R-:W-:Y:S01]  /*2560*/  IMAD R42, R5, 0x80, R15 ;  /* 0x00000080052a7824 */ /* 0x002fe200078e020f */
[----:B------:R-:W-:Y:S01]  /*2570*/  SHF.R.S32.HI R22, RZ, 0x2, R16 ;  /* 0x00000002ff167819 */ /* 0x000fe20000011410 */
[----:B------:R-:W-:Y:S01]  /*2580*/  IMAD R15, R15, 0x20, R4 ;  /* 0x000000200f0f7824 */ /* 0x000fe200078e0204 */
[----:B------:R-:W-:Y:S01]  /*2590*/  SHF.R.S32.HI R26, RZ, 0x2, R17 ;  /* 0x00000002ff1a7819 */ /* 0x000fe20000011411 */
[----:B--2---:R-:W-:Y:S01]  /*25a0*/  IMAD R23, R8, 0x80, R25 ;  /* 0x0000008008177824 */ /* 0x004fe200078e0219 */
[----:B------:R-:W-:Y:S01]  /*25b0*/  IADD3 R40, -R0, 0x1ff, RZ ;  /* 0x000001ff00287810 */ /* 0x000fe20007ffe1ff */
[C---:B------:R-:W-:Y:S01]  /*25c0*/  IMAD R43, R5.reuse, 0x80, R22 ;  /* 0x00000080052b7824 */ /* 0x040fe200078e0216 */
[----:B------:R-:W-:Y:S01]  /*25d0*/  SHF.R.S32.HI R16, RZ, 0x4, R13 ;  /* 0x00000004ff107819 */ /* 0x000fe2000001140d */
[----:B------:R-:W-:Y:S01]  /*25e0*/  IMAD R44, R5, 0x80, R26 ;  /* 0x00000080052c7824 */ /* 0x000fe200078e021a */
[----:B------:R-:W-:Y:S01]  /*25f0*/  SHF.R.S32.HI R10, RZ, 0x4, R14 ;  /* 0x00000004ff0a7819 */ /* 0x000fe2000001140e */
[----:B------:R-:W-:Y:S01]  /*2600*/  IMAD R13, R42, c[0x0][0x180], RZ ;  /* 0x000060002a0d7a24 */ /* 0x000fe200078e02ff */
[----:B------:R-:W-:Y:S01]  /*2610*/  SHF.R.S32.HI R18, RZ, 0x4, R18 ;  /* 0x00000004ff127819 */ /* 0x000fe20000011412 */
[----:B------:R-:W-:Y:S01]  /*2620*/  IMAD R24, R16, 0x80, R25 ;  /* 0x0000008010187824 */ /* 0x000fe200078e0219 */
[----:B------:R-:W-:Y:S01]  /*2630*/  LEA.HI R12, R40, 0x1, RZ, 0x1b ;  /* 0x00000001280c7811 */ /* 0x000fe200078fd8ff */
[----:B------:R-:W-:Y:S01]  /*2640*/  IMAD R25, R26, 0x20, R7 ;  /* 0x000000201a197824 */ /* 0x000fe200078e0207 */
[----:B------:R-:W-:Y:S01]  /*2650*/  SHF.R.S32.HI R14, RZ, 0x5, R20 ;  /* 0x00000005ff0e7819 */ /* 0x000fe20000011414 */
[----:B------:R-:W-:Y:S01]  /*2660*/  IMAD R17, R10, 0x80, R19 ;  /* 0x000000800a117824 */ /* 0x000fe200078e0213 */
[----:B------:R-:W-:Y:S01]  /*2670*/  IADD3 R9, R0, 0x60, RZ ;  /* 0x0000006000097810 */ /* 0x000fe20007ffe0ff */
[----:B------:R-:W-:Y:S01]  /*2680*/  IMAD R26, R8, 0x80, R27 ;  /* 0x00000080081a7824 */ /* 0x000fe200078e021b */
[----:B------:R-:W-:Y:S01]  /*2690*/  LOP3.LUT R12, R12, 0x3, RZ, 0xc0, !PT ;  /* 0x000000030c0c7812 */ /* 0x000fe200078ec0ff */
[----:B------:R-:W-:-:S02]  /*26a0*/  IMAD R19, R8, 0x80, R19 ;  /* 0x0000008008137824 */ /* 0x000fc400078e0213 */
[----:B------:R-:W-:Y:S02]  /*26b0*/  IMAD R20, R43, c[0x0][0x180], RZ ;  /* 0x000060002b147a24 */ /* 0x000fe400078e02ff */
[----:B------:R-:W-:Y:S02]  /*26c0*/  IMAD R21, R44, c[0x0][0x180], RZ ;  /* 0x000060002c157a24 */ /* 0x000fe400078e02ff */
[----:B------:R-:W-:Y:S02]  /*26d0*/  IMAD R22, R22, 0x20, R6 ;  /* 0x0000002016167824 */ /* 0x000fe400078e0206 */
[----:B------:R-:W-:Y:S02]  /*26e0*/  IMAD R27, R18, 0x80, R27 ;  /* 0x00000080121b7824 */ /* 0x000fe400078e021b */
.L_x_42:
[C---:B------:R-:W-:Y:S01]  /*26f0*/  ISETP.GE.U32.AND P0, PT, R11.reuse, 0x2, PT ;  /* 0x000000020b00780c */ /* 0x040fe20003f06070 */
[----:B------:R-:W-:Y:S01]  /*2700*/  YIELD ;  /* 0x0000000000007946 */ /* 0x000fe20003800000 */
[----:B------:R-:W-:-:S11]  /*2710*/  LOP3.LUT R28, R11, 0x1, RZ, 0xc0, !PT ;  /* 0x000000010b1c7812 */ /* 0x000fd600078ec0ff */
[----:B-1----:R-:W-:Y:S05]  /*2720*/  @!P0 BRA `(.L_x_17) ;  /* 0x0000009000008947 */ /* 0x002fea0003800000 */
[----:B------:R-:W-:Y:S02]  /*2730*/  SHF.R.U32.HI R29, RZ, 0x1, R11 ;  /* 0x00000001ff1d7819 */ /* 0x000fe4000001160b */
[----:B------:R-:W-:-:S03]  /*2740*/  LEA R31, R28, 0x10, 0x3 ;  /* 0x000000101c1f7811 */ /* 0x000fc600078e18ff */
[----:B------:R-:W-:-:S05]  /*2750*/  IMAD.U32 R29, R29, -0x80000000, RZ ;  /* 0x800000001d1d7824 */ /* 0x000fca00078e00ff */
[----:B------:R-:W-:Y:S02]  /*2760*/  LOP3.LUT R30, R29, 0x80000000, RZ, 0x3c, !PT ;  /* 0x800000001d1e7812 */ /* 0x000fe400078e3cff */
.L_x_18:
[----:B------:R-:W1:Y:S01]  /*2770*/  LDS R29, [R31+0x4] ;  /* 0x000004001f1d7984 */ /* 0x000e620000000800 */
[----:B------:R-:W-:Y:S01]  /*2780*/  YIELD ;  /* 0x0000000000007946 */ /* 0x000fe20003800000 */
[----:B-1----:R-:W-:Y:S02]  /*2790*/  LOP3.LUT P0, RZ, R29, 0x80000000, R30, 0x48, !PT ;  /* 0x800000001dff7812 */ /* 0x002fe4000780481e */
[----:B------:R-:W-:Y:S11]  /*27a0*/  NOP ;  /* 0x0000000000007918 */ /* 0x000ff60000000000 */
[----:B------:R-:W-:Y:S05]  /*27b0*/  @!P0 BRA `(.L_x_18) ;  /* 0xffffffb000008947 */ /* 0x000fea000383ffff */
.L_x_17:
[----:B------:R-:W-:Y:S01]  /*27c0*/  ISETP.NE.AND P3, PT, R12, RZ, PT ;  /* 0x000000ff0c00720c */ /* 0x000fe20003f65270 */
[----:B------:R-:W-:Y:S01]  /*27d0*/  BSSY B0, `(.L_x_19) ;  /* 0x000003a000007945 */ /* 0x000fe20003800000 */
[----:B------:R-:W-:Y:S02]  /*27e0*/  IMAD.SHL.U32 R30, R28, 0x2000, RZ ;  /* 0x000020001c1e7824 */ /* 0x000fe400078e00ff */
[----:B------:R-:W-:-:S09]  /*27f0*/  IMAD.MOV.U32 R29, RZ, RZ, R0 ;  /* 0x000000ffff1d7224 */ /* 0x000fd200078e0000 */
[----:B------:R-:W-:Y:S05]  /*2800*/  @!P3 BRA `(.L_x_20) ;  /* 0x000003600000b947 */ /* 0x000fea0003800000 */
[----:B------:R-:W-:Y:S01]  /*2810*/  IMAD R34, R11, 0x20, R4 ;  /* 0x000000200b227824 */ /* 0x000fe200078e0204 */
[----:B------:R-:W-:Y:S01]  /*2820*/  BSSY B1, `(.L_x_21) ;  /* 0x000000f000017945 */ /* 0x000fe20003800000 */
[----:B------:R-:W-:-:S03]  /*2830*/  ISETP.NE.AND P1, PT, R12, 0x1, PT ;  /* 0x000000010c00780c */ /* 0x000fc60003f25270 */
[----:B------:R-:W-:-:S04]  /*2840*/  ISETP.GE.AND P0, PT, R34, c[0x0][0x180], PT ;  /* 0x0000600022007a0c */ /* 0x000fc80003f06270 */
[----:B------:R-:W-:-:S13]  /*2850*/  ISETP.GE.OR P0, PT, R42, c[0x0][0x178], P0 ;  /* 0x00005e002a007a0c */ /* 0x000fda0000706670 */
[----:B------:R-:W-:Y:S05]  /*2860*/  @P0 BRA `(.L_x_22) ;  /* 0x000000a000000947 */ /* 0x000fea0003800000 */
[----:B------:R-:W-:Y:S02]  /*2870*/  SHF.R.S32.HI R32, RZ, 0x1f, R34 ;  /* 0x0000001fff207819 */ /* 0x000fe40000011422 */
[----:B------:R-:W-:-:S04]  /*2880*/  IADD3 R29, P0, R13, R34, RZ ;  /* 0x000000220d1d7210 */ /* 0x000fc80007f1e0ff */
[----:B------:R-:W-:Y:S02]  /*2890*/  LEA.HI.X.SX32 R34, R13, R32, 0x1, P0 ;  /* 0x000000200d227211 */ /* 0x000fe400000f0eff */
[----:B------:R-:W-:-:S04]  /*28a0*/  LEA R32, P0, R29, c[0x0][0x160], 0x1 ;  /* 0x000058001d207a11 */ /* 0x000fc800078008ff */
[----:B------:R-:W-:Y:S01]  /*28b0*/  LEA.HI.X R33, R29, c[0x0][0x164], R34, 0x1, P0 ;  /* 0x000059001d217a11 */ /* 0x000fe200000f0c22 */
[----:B------:R-:W-:-:S05]  /*28c0*/  IMAD R29, R15, 0x2, R30 ;  /* 0x000000020f1d7824 */ /* 0x000fca00078e021e */
[----:B------:R-:W-:Y:S01]  /*28d0*/  @!PT LDS RZ, [RZ] ;  /* 0x00000000fffff984 */ /* 0x000fe20000000800 */
[----:B------:R-:W-:Y:S01]  /*28e0*/  @!PT LDS RZ, [RZ] ;  /* 0x00000000fffff984 */ /* 0x000fe20000000800 */
[----:B------:R-:W-:Y:S01]  /*28f0*/  @!PT LDS RZ, [RZ] ;  /* 0x00000000fffff984 */ /* 0x000fe20000000800 */
[----:B------:R1:W-:Y:S03]  /*2900*/  LDGSTS.E.128 [R29+0x80], [R32.64] ;  /* 0x00080000201d7fae */ /* 0x0003e6000b921c44 */
.L_x_22:
[----:B------:R-:W-:Y:S05]  /*2910*/  BSYNC B1 ;  /* 0x0000000000017941 */ /* 0x000fea0003800000 */
.L_x_21:
[----:B-1----:R-:W-:Y:S01]  /*2920*/  IMAD.MOV.U32 R29, RZ, RZ, R2 ;  /* 0x000000ffff1d7224 */ /* 0x002fe200078e0002 */
        /* <DEDUP_REMOVED lines=9> */
[----:B------:R-:W-:Y:S01]  /*29c0*/  LEA.HI.X.SX32 R34, R20, R29, 0x1, P0 ;  /* 0x0000001d14227211 */ /* 0x000fe200000f0eff */
[----:B------:R-:W-:Y:S01]  /*29d0*/  IMAD R29, R22, 0x2, R30 ;  /* 0x00000002161d7824 */ /* 0x000fe200078e021e */
[----:B------:R-:W-:-:S04]  /*29e0*/  LEA R32, P0, R31, c[0x0][0x160], 0x1 ;  /* 0x000058001f207a11 */ /* 0x000fc800078008ff */
[----:B------:R-:W-:-:S05]  /*29f0*/  LEA.HI.X R33, R31, c[0x0][0x164], R34, 0x1, P0 ;  /* 0x000059001f217a11 */ /* 0x000fca00000f0c22 */
[----:B------:R-:W-:Y:S01]  /*2a00*/  @!PT LDS RZ, [RZ] ;  /* 0x00000000fffff984 */ /* 0x000fe20000000800 */
[----:B------:R-:W-:Y:S01]  /*2a10*/  @!PT LDS RZ, [RZ] ;  /* 0x00000000fffff984 */ /* 0x000fe20000000800 */
[----:B------:R-:W-:Y:S01]  /*2a20*/  @!PT LDS RZ, [RZ] ;  /* 0x00000000fffff984 */ /* 0x000fe20000000800 */
[----:B------:R1:W-:Y:S04]  /*2a30*/  LDGSTS.E.128 [R29+0x80], [R32.64] ;  /* 0x00080000201d7fae */ /* 0x0003e8000b921c44 */
.L_x_24:
[----:B------:R-:W-:Y:S05]  /*2a40*/  BSYNC B1 ;  /* 0x0000000000017941 */ /* 0x000fea0003800000 */
.L_x_23:
[----:B-1----:R-:W-:Y:S01]  /*2a50*/  IMAD.MOV.U32 R29, RZ, RZ, R3 ;  /* 0x000000ffff1d7224 */ /* 0x002fe200078e0003 */
[----:B------:R-:W-:Y:S05]  /*2a60*/  @!P1 BRA `(.L_x_20) ;  /* 0x0000010000009947 */ /* 0x000fea0003800000 */
[----:B------:R-:W-:Y:S02]  /*2a70*/  IMAD R34, R11, 0x20, R7 ;  /* 0x000000200b227824 */ /* 0x000fe400078e0207 */
[----:B------:R-:W-:-:S03]  /*2a80*/  IMAD.MOV.U32 R29, RZ, RZ, R9 ;  /* 0x000000ffff1d7224 */ /* 0x000fc600078e0009 */
[----:B------:R-:W-:-:S04]  /*2a90*/  ISETP.GE.AND P0, PT, R34, c[0x0][0x180], PT ;  /* 0x0000600022007a0c */ /* 0x000fc80003f06270 */
[----:B------:R-:W-:-:S13]  /*2aa0*/  ISETP.GE.OR P0, PT, R44, c[0x0][0x178], P0 ;  /* 0x00005e002c007a0c */ /* 0x000fda0000706670 */
[----:B------:R-:W-:Y:S05]  /*2ab0*/  @P0 BRA `(.L_x_20) ;  /* 0x000000b000000947 */ /* 0x000fea0003800000 */
[----:B------:R-:W-:Y:S01]  /*2ac0*/  SHF.R.S32.HI R32, RZ, 0x1f, R34 ;  /* 0x0000001fff207819 */ /* 0x000fe20000011422 */
[----:B------:R-:W-:Y:S01]  /*2ad0*/  IMAD R31, R25, 0x2, R30 ;  /* 0x00000002191f7824 */ /* 0x000fe200078e021e */
[----:B------:R-:W-:-:S04]  /*2ae0*/  IADD3 R29, P0, R21, R34, RZ ;  /* 0x00000022151d7210 */ /* 0x000fc80007f1e0ff */
[----:B------:R-:W-:Y:S02]  /*2af0*/  LEA.HI.X.SX32 R34, R21, R32, 0x1, P0 ;  /* 0x0000002015227211 */ /* 0x000fe400000f0eff */
[----:B------:R-:W-:-:S04]  /*2b00*/  LEA R32, P0, R29, c[0x0][0x160], 0x1 ;  /* 0x000058001d207a11 */ /* 0x000fc800078008ff */
[----:B------:R-:W-:Y:S01]  /*2b10*/  LEA.HI.X R33, R29, c[0x0][0x164], R34, 0x1, P0 ;  /* 0x000059001d217a11 */ /* 0x000fe200000f0c22 */
[----:B------:R-:W-:-:S04]  /*2b20*/  IMAD.MOV.U32 R29, RZ, RZ, R9 ;  /* 0x000000ffff1d7224 */ /* 0x000fc800078e0009 */
[----:B------:R-:W-:Y:S01]  /*2b30*/  @!PT LDS RZ, [RZ] ;  /* 0x00000000fffff984 */ /* 0x000fe20000000800 */
[----:B------:R-:W-:Y:S01]  /*2b40*/  @!PT LDS RZ, [RZ] ;  /* 0x00000000fffff984 */ /* 0x000fe20000000800 */
[----:B------:R-:W-:Y:S01]  /*2b50*/  @!PT LDS RZ, [RZ] ;  /* 0x00000000fffff984 */ /* 0x000fe20000000800 */
[----:B------:R1:W-:Y:S04]  /*2b60*/  LDGSTS.E.128 [R31+0x80], [R32.64] ;  /* 0x00080000201f7fae */ /* 0x0003e8000b921c44 */
.L_x_20:
[----:B------:R-:W-:Y:S05]  /*2b70*/  BSYNC B0 ;  /* 0x0000000000007941 */ /* 0x000fea0003800000 */
.L_x_19:
[----:B------:R-:W-:Y:S01]  /*2b80*/  ISETP.GE.U32.AND P4, PT, R40, 0x60, PT ;  /* 0x000000602800780c */ /* 0x000fe20003f86070 */
[----:B------:R-:W-:-:S12]  /*2b90*/  BSSY B0, `(.L_x_25) ;  /* 0x0000064000007945 */ /* 0x000fd80003800000 */
[----:B------:R-:W-:Y:S05]  /*2ba0*/  @!P4 BRA `(.L_x_26) ;  /* 0x000006200000c947 */ /* 0x000fea0003800000 */
[----:B-1----:R-:W-:Y:S02]  /*2bb0*/  IMAD.SHL.U32 R31, R29, 0x8, RZ ;  /* 0x000000081d1f7824 */ /* 0x002fe400078e00ff */
.L_x_29:
[C---:B------:R-:W-:Y:S01]  /*2bc0*/  IADD3 R33, R29.reuse, 0x20, RZ ;  /* 0x000000201d217810 */ /* 0x040fe20007ffe0ff */
[----:B------:R-:W-:Y:S01]  /*2bd0*/  BSSY B1, `(.L_x_27) ;  /* 0x000005c000017945 */ /* 0x000fe20003800000 */
[----:B------:R-:W-:Y:S02]  /*2be0*/  IADD3 R37, R29, 0x40, RZ ;  /* 0x000000401d257810 */ /* 0x000fe40007ffe0ff */
[----:B------:R-:W-:Y:S02]  /*2bf0*/  SHF.R.S32.HI R34, RZ, 0x1f, R33 ;  /* 0x0000001fff227819 */ /* 0x000fe40000011421 */
[----:B------:R-:W-:Y:S02]  /*2c00*/  SHF.R.S32.HI R32, RZ, 0x1f, R31 ;  /* 0x0000001fff207819 */ /* 0x000fe4000001141f */
[----:B------:R-:W-:Y:S02]  /*2c10*/  LEA.HI R35, R34, R33, RZ, 0x2 ;  /* 0x0000002122237211 */ /* 0x000fe400078f10ff */
[----:B------:R-:W-:-:S02]  /*2c20*/  SHF.R.S32.HI R38, RZ, 0x1f, R37 ;  /* 0x0000001fff267819 */ /* 0x000fc40000011425 */
[----:B------:R-:W-:Y:S02]  /*2c30*/  LEA.HI R33, R32, R31, RZ, 0x5 ;  /* 0x0000001f20217211 */ /* 0x000fe400078f28ff */
[----:B------:R-:W-:Y:S02]  /*2c40*/  IADD3 R36, R31, 0x100, RZ ;  /* 0x000001001f247810 */ /* 0x000fe40007ffe0ff */
[----:B------:R-:W-:Y:S02]  /*2c50*/  LEA.HI R38, R38, R37, RZ, 0x2 ;  /* 0x0000002526267211 */ /* 0x000fe400078f10ff */
[----:B------:R-:W-:Y:S02]  /*2c60*/  LOP3.LUT R34, R33, 0xffffffe0, RZ, 0xc0, !PT ;  /* 0xffffffe021227812 */ /* 0x000fe400078ec0ff */
[----:B------:R-:W-:Y:S02]  /*2c70*/  SHF.R.S32.HI R37, RZ, 0x1f, R36 ;  /* 0x0000001fff257819 */ /* 0x000fe40000011424 */
[C---:B------:R-:W-:Y:S01]  /*2c80*/  IADD3 R33, R31.reuse, 0x200, RZ ;  /* 0x000002001f217810 */ /* 0x040fe20007ffe0ff */
[----:B------:R-:W-:Y:S01]  /*2c90*/  IMAD.IADD R45, R31, 0x1, -R34 ;  /* 0x000000011f2d7824 */ /* 0x000fe200078e0a22 */
[----:B------:R-:W-:-:S02]  /*2ca0*/  SHF.R.S32.HI R32, RZ, 0x1f, R29 ;  /* 0x0000001fff207819 */ /* 0x000fc4000001141d */
[----:B------:R-:W-:Y:S01]  /*2cb0*/  LEA.HI R37, R37, R36, RZ, 0x5 ;  /* 0x0000002425257211 */ /* 0x000fe200078f28ff */
[----:B------:R-:W-:Y:S01]  /*2cc0*/  IMAD R41, R11, 0x20, R45 ;  /* 0x000000200b297824 */ /* 0x000fe200078e022d */
[----:B------:R-:W-:Y:S02]  /*2cd0*/  SHF.R.S32.HI R34, RZ, 0x1f, R33 ;  /* 0x0000001fff227819 */ /* 0x000fe40000011421 */
[----:B------:R-:W-:Y:S02]  /*2ce0*/  LEA.HI R32, R32, R29, RZ, 0x2 ;  /* 0x0000001d20207211 */ /* 0x000fe400078f10ff */
[----:B------:R-:W-:Y:S02]  /*2cf0*/  LOP3.LUT R37, R37, 0xffffffe0, RZ, 0xc0, !PT ;  /* 0xffffffe025257812 */ /* 0x000fe400078ec0ff */
[----:B------:R-:W-:Y:S02]  /*2d00*/  LEA.HI R34, R34, R33, RZ, 0x5 ;  /* 0x0000002122227211 */ /* 0x000fe400078f28ff */
[----:B------:R-:W-:Y:S01]  /*2d10*/  SHF.R.S32.HI R52, RZ, 0x2, R32 ;  /* 0x00000002ff347819 */ /* 0x000fe20000011420 */
[----:B------:R-:W-:Y:S01]  /*2d20*/  IMAD.IADD R49, R36, 0x1, -R37 ;  /* 0x0000000124317824 */ /* 0x000fe200078e0a25 */
[----:B------:R-:W-:-:S02]  /*2d30*/  LOP3.LUT R34, R34, 0xffffffe0, RZ, 0xc0, !PT ;  /* 0xffffffe022227812 */ /* 0x000fc400078ec0ff */
[----:B------:R-:W-:Y:S01]  /*2d40*/  SHF.R.S32.HI R54, RZ, 0x2, R35 ;  /* 0x00000002ff367819 */ /* 0x000fe20000011423 */
[----:B------:R-:W-:Y:S01]  /*2d50*/  IMAD R32, R5, 0x80, R52 ;  /* 0x0000008005207824 */ /* 0x000fe200078e0234 */
[----:B------:R-:W-:Y:S01]  /*2d60*/  ISETP.GE.AND P1, PT, R41, c[0x0][0x180], PT ;  /* 0x0000600029007a0c */ /* 0x000fe20003f26270 */
[----:B------:R-:W-:Y:S01]  /*2d70*/  IMAD R48, R11, 0x20, R49 ;  /* 0x000000200b307824 */ /* 0x000fe200078e0231 */
[----:B------:R-:W-:Y:S01]  /*2d80*/  SHF.R.S32.HI R56, RZ, 0x2, R38 ;  /* 0x00000002ff387819 */ /* 0x000fe20000011426 */
[----:B------:R-:W-:Y:S01]  /*2d90*/  IMAD.IADD R51, R33, 0x1, -R34 ;  /* 0x0000000121337824 */ /* 0x000fe200078e0a22 */
[----:B------:R-:W-:Y:S01]  /*2da0*/  ISETP.GE.OR P1, PT, R32, c[0x0][0x178], P1 ;  /* 0x00005e0020007a0c */ /* 0x000fe20000f26670 */
[----:B------:R-:W-:Y:S01]  /*2db0*/  IMAD R33, R5, 0x80, R54 ;  /* 0x0000008005217824 */ /* 0x000fe200078e0236 */
[----:B------:R-:W-:Y:S01]  /*2dc0*/  ISETP.GE.AND P0, PT, R48, c[0x0][0x180], PT ;  /* 0x0000600030007a0c */ /* 0x000fe20003f06270 */
[----:B------:R-:W-:Y:S01]  /*2dd0*/  IMAD R58, R11, 0x20, R51 ;  /* 0x000000200b3a7824 */ /* 0x000fe200078e0233 */
[----:B------:R-:W-:Y:S01]  /*2de0*/  IADD3 R34, R29, 0x60, RZ ;  /* 0x000000601d227810 */ /* 0x000fe20007ffe0ff */
[----:B------:R-:W-:Y:S01]  /*2df0*/  IMAD R47, R5, 0x80, R56 ;  /* 0x00000080052f7824 */ /* 0x000fe200078e0238 */
[----:B------:R-:W-:-:S02]  /*2e00*/  ISETP.GE.OR P0, PT, R33, c[0x0][0x178], P0 ;  /* 0x00005e0021007a0c */ /* 0x000fc40000706670 */
[----:B------:R-:W-:Y:S02]  /*2e10*/  ISETP.GE.AND P2, PT, R58, c[0x0][0x180], PT ;  /* 0x000060003a007a0c */ /* 0x000fe40003f46270 */
[----:B------:R-:W-:Y:S02]  /*2e20*/  SHF.R.S32.HI R35, RZ, 0x1f, R34 ;  /* 0x0000001fff237819 */ /* 0x000fe40000011422 */
[----:B------:R-:W-:Y:S01]  /*2e30*/  ISETP.GE.OR P2, PT, R47, c[0x0][0x178], P2 ;  /* 0x00005e002f007a0c */ /* 0x000fe20001746670 */
[----:B------:R-:W-:Y:S01]  /*2e40*/  @!P1 IMAD R32, R32, c[0x0][0x180], RZ ;  /* 0x0000600020209a24 */ /* 0x000fe200078e02ff */
[----:B------:R-:W-:Y:S02]  /*2e50*/  IADD3 R36, R31, 0x300, RZ ;  /* 0x000003001f247810 */ /* 0x000fe40007ffe0ff */
[----:B------:R-:W-:Y:S02]  /*2e60*/  LEA.HI R38, R35, R34, RZ, 0x2 ;  /* 0x0000002223267211 */ /* 0x000fe400078f10ff */
[----:B------:R-:W-:Y:S01]  /*2e70*/  @!P1 SHF.R.S32.HI R37, RZ, 0x1f, R41 ;  /* 0x0000001fff259819 */ /* 0x000fe20000011429 */
[----:B------:R-:W-:Y:S01]  /*2e80*/  @!P0 IMAD R33, R33, c[0x0][0x180], RZ ;  /* 0x0000600021218a24 */ /* 0x000fe200078e02ff */
[----:B------:R-:W-:-:S02]  /*2e90*/  SHF.R.S32.HI R35, RZ, 0x1f, R36 ;  /* 0x0000001fff237819 */ /* 0x000fc40000011424 */
[----:B------:R-:W-:Y:S02]  /*2ea0*/  @!P1 IADD3 R41, P5, R41, R32, RZ ;  /* 0x0000002029299210 */ /* 0x000fe40007fbe0ff */
[----:B------:R-:W-:Y:S01]  /*2eb0*/  LEA.HI R34, R35, R36, RZ, 0x5 ;  /* 0x0000002423227211 */ /* 0x000fe200078f28ff */
[----:B------:R-:W-:Y:S01]  /*2ec0*/  @!P2 IMAD R35, R47, c[0x0][0x180], RZ ;  /* 0x000060002f23aa24 */ /* 0x000fe200078e02ff */
[----:B------:R-:W-:Y:S02]  /*2ed0*/  @!P1 LEA.HI.X.SX32 R50, R32, R37, 0x1, P5 ;  /* 0x0000002520329211 */ /* 0x000fe400028f0eff */
[----:B------:R-:W-:Y:S02]  /*2ee0*/  @!P0 SHF.R.S32.HI R46, RZ, 0x1f, R48 ;  /* 0x0000001fff2e8819 */ /* 0x000fe40000011430 */
[----:B------:R-:W-:Y:S02]  /*2ef0*/  @!P0 IADD3 R39, P6, R48, R33, RZ ;  /* 0x0000002130278210 */ /* 0x000fe40007fde0ff */
[----:B------:R-:W-:-:S02]  /*2f00*/  @!P1 LEA R32, P5, R41, c[0x0][0x160], 0x1 ;  /* 0x0000580029209a11 */ /* 0x000fc400078a08ff */
[----:B------:R-:W-:Y:S02]  /*2f10*/  @!P0 LEA.HI.X.SX32 R48, R33, R46, 0x1, P6 ;  /* 0x0000002e21308211 */ /* 0x000fe400030f0eff */
[----:B------:R-:W-:Y:S02]  /*2f20*/  LOP3.LUT R37, R34, 0xffffffe0, RZ, 0xc0, !PT ;  /* 0xffffffe022257812 */ /* 0x000fe400078ec0ff */
[----:B------:R-:W-:Y:S01]  /*2f30*/  @!P1 LEA.HI.X R33, R41, c[0x0][0x164], R50, 0x1, P5 ;  /* 0x0000590029219a11 */ /* 0x000fe200028f0c32 */
[----:B------:R-:W-:Y:S01]  /*2f40*/  @!P2 IMAD R41, R56, 0x20, R51 ;  /* 0x000000203829a824 */ /* 0x000fe200078e0233 */
[----:B------:R-:W-:Y:S01]  /*2f50*/  @!P2 SHF.R.S32.HI R46, RZ, 0x1f, R58 ;  /* 0x0000001fff2ea819 */ /* 0x000fe2000001143a */
[----:B------:R-:W-:Y:S01]  /*2f60*/  IMAD.IADD R50, R36, 0x1, -R37 ;  /* 0x0000000124327824 */ /* 0x000fe200078e0a25 */
[----:B------:R-:W-:Y:S01]  /*2f70*/  @!P2 IADD3 R47, P6, R58, R35, RZ ;  /* 0x000000233a2fa210 */ /* 0x000fe20007fde0ff */
[----:B------:R-:W-:Y:S01]  /*2f80*/  @!P1 IMAD R37, R52, 0x20, R45 ;  /* 0x0000002034259824 */ /* 0x000fe200078e022d */
[----:B------:R-:W-:Y:S01]  /*2f90*/  @!P0 LEA R34, P5, R39, c[0x0][0x160], 0x1 ;  /* 0x0000580027228a11 */ /* 0x000fe200078a08ff */
[--C-:B------:R-:W-:Y:S01]  /*2fa0*/  @!P2 IMAD R41, R41, 0x2, R30.reuse ;  /* 0x000000022929a824 */ /* 0x100fe200078e021e */
[----:B------:R-:W-:Y:S01]  /*2fb0*/  @!P2 LEA.HI.X.SX32 R46, R35, R46, 0x1, P6 ;  /* 0x0000002e232ea211 */ /* 0x000fe200030f0eff */
[----:B------:R-:W-:Y:S01]  /*2fc0*/  @!P1 IMAD R45, R37, 0x2, R30 ;  /* 0x00000002252d9824 */ /* 0x000fe200078e021e */
[----:B------:R-:W-:Y:S01]  /*2fd0*/  @!P0 LEA.HI.X R35, R39, c[0x0][0x164], R48, 0x1, P5 ;  /* 0x0000590027238a11 */ /* 0x000fe200028f0c30 */
[----:B------:R-:W-:Y:S01]  /*2fe0*/  @!P0 IMAD R39, R54, 0x20, R49 ;  /* 0x0000002036278824 */ /* 0x000fe200078e0231 */
[----:B------:R-:W-:Y:S01]  /*2ff0*/  @!P2 LEA R36, P5, R47, c[0x0][0x160], 0x1 ;  /* 0x000058002f24aa11 */ /* 0x000fe200078a08ff */
[----:B------:R-:W-:Y:S01]  /*3000*/  IMAD R48, R11, 0x20, R50 ;  /* 0x000000200b307824 */ /* 0x000fe200078e0232 */
[----:B------:R-:W-:Y:S01]  /*3010*/  @!PT LDS RZ, [RZ] ;  /* 0x00000000fffff984 */ /* 0x000fe20000000800 */
[----:B------:R-:W-:Y:S01]  /*3020*/  @!PT LDS RZ, [RZ] ;  /* 0x00000000fffff984 */ /* 0x000fe20000000800 */
[----:B------:R-:W-:Y:S01]  /*3030*/  @!PT LDS RZ, [RZ] ;  /* 0x00000000fffff984 */ /* 0x000fe20000000800 */
[----:B------:R1:W-:Y:S01]  /*3040*/  @!P1 LDGSTS.E.128 [R45+0x80], [R32.64] ;  /* 0x00080000202d9fae */ /* 0x0003e2000b921c44 */
[----:B------:R-:W-:Y:S01]  /*3050*/  @!P0 IMAD R39, R39, 0x2, R30 ;  /* 0x0000000227278824 */ /* 0x000fe200078e021e */
[----:B------:R-:W-:-:S02]  /*3060*/  @!P2 LEA.HI.X R37, R47, c[0x0][0x164], R46, 0x1, P5 ;  /* 0x000059002f25aa11 */ /* 0x000fc400028f0c2e */
[----:B------:R-:W-:Y:S02]  /*3070*/  SHF.R.S32.HI R46, RZ, 0x2, R38 ;  /* 0x00000002ff2e7819 */ /* 0x000fe40000011426 */
[----:B------:R1:W-:Y:S01]  /*3080*/  @!P0 LDGSTS.E.128 [R39+0x80], [R34.64] ;  /* 0x0008000022278fae */ /* 0x0003e2000b921c44 */
[----:B------:R-:W-:Y:S02]  /*3090*/  ISETP.GE.AND P1, PT, R48, c[0x0][0x180], PT ;  /* 0x0000600030007a0c */ /* 0x000fe40003f26270 */
[----:B------:R-:W-:Y:S01]  /*30a0*/  IMAD R47, R5, 0x80, R46 ;  /* 0x00000080052f7824 */ /* 0x000fe200078e022e */
[----:B------:R1:W-:Y:S01]  /*30b0*/  @!P2 LDGSTS.E.128 [R41+0x80], [R36.64] ;  /* 0x000800002429afae */ /* 0x0003e2000b921c44 */
[C---:B------:R-:W-:Y:S02]  /*30c0*/  ISETP.GE.AND P0, PT, R29.reuse, 0x180, PT ;  /* 0x000001801d00780c */ /* 0x040fe40003f06270 */
[----:B------:R-:W-:Y:S02]  /*30d0*/  IADD3 R38, R29, 0x80, RZ ;  /* 0x000000801d267810 */ /* 0x000fe40007ffe0ff */
[----:B------:R-:W-:-:S13]  /*30e0*/  ISETP.GE.OR P1, PT, R47, c[0x0][0x178], P1 ;  /* 0x00005e002f007a0c */ /* 0x000fda0000f26670 */
[----:B------:R-:W-:Y:S05]  /*30f0*/  @P1 BRA `(.L_x_28) ;  /* 0x0000009000001947 */ /* 0x000fea0003800000 */
[----:B-1----:R-:W-:Y:S01]  /*3100*/  IMAD R29, R47, c[0x0][0x180], RZ ;  /* 0x000060002f1d7a24 */ /* 0x002fe200078e02ff */
[----:B------:R-:W-:-:S04]  /*3110*/  SHF.R.S32.HI R32, RZ, 0x1f, R48 ;  /* 0x0000001fff207819 */ /* 0x000fc80000011430 */
[----:B------:R-:W-:-:S04]  /*3120*/  IADD3 R33, P1, R48, R29, RZ ;  /* 0x0000001d30217210 */ /* 0x000fc80007f3e0ff */
[----:B------:R-:W-:Y:S01]  /*3130*/  LEA.HI.X.SX32 R34, R29, R32, 0x1, P1 ;  /* 0x000000201d227211 */ /* 0x000fe200008f0eff */
[----:B------:R-:W-:Y:S01]  /*3140*/  IMAD R29, R46, 0x20, R50 ;  /* 0x000000202e1d7824 */ /* 0x000fe200078e0232 */
[----:B------:R-:W-:-:S03]  /*3150*/  LEA R32, P1, R33, c[0x0][0x160], 0x1 ;  /* 0x0000580021207a11 */ /* 0x000fc600078208ff */
[----:B------:R-:W-:Y:S01]  /*3160*/  IMAD R29, R29, 0x2, R30 ;  /* 0x000000021d1d7824 */ /* 0x000fe200078e021e */
[----:B------:R-:W-:-:S05]  /*3170*/  LEA.HI.X R33, R33, c[0x0][0x164], R34, 0x1, P1 ;  /* 0x0000590021217a11 */ /* 0x000fca00008f0c22 */
[----:B------:R1:W-:Y:S04]  /*3180*/  LDGSTS.E.128 [R29+0x80], [R32.64] ;  /* 0x00080000201d7fae */ /* 0x0003e8000b921c44 */
.L_x_28:
[----:B-1----:R-:W-:Y:S05]  /*3190*/  BSYNC B1 ;  /* 0x0000000000017941 */ /* 0x002fea0003800000 */
.L_x_27:
[----:B------:R-:W-:Y:S01]  /*31a0*/  IMAD.MOV.U32 R29, RZ, RZ, R38 ;  /* 0x000000ffff1d7224 */ /* 0x000fe200078e0026 */
[----:B------:R-:W-:Y:S01]  /*31b0*/  IADD3 R31, R31, 0x400, RZ ;  /* 0x000004001f1f7810 */ /* 0x000fe20007ffe0ff */
[----:B------:R-:W-:Y:S05]  /*31c0*/  @!P0 BRA `(.L_x_29) ;  /* 0xfffff9f000008947 */ /* 0x000fea000383ffff */
.L_x_26:
[----:B------:R-:W-:Y:S05]  /*31d0*/  BSYNC B0 ;  /* 0x0000000000007941 */ /* 0x000fea0003800000 */
.L_x_25:
[----:B------:R-:W-:Y:S01]  /*31e0*/  BSSY B0, `(.L_x_30) ;  /* 0x000003c000007945 */ /* 0x000fe20003800000 */
[----:B------:R-:W-:Y:S01]  /*31f0*/  IMAD.MOV.U32 R29, RZ, RZ, R0 ;  /* 0x000000ffff1d7224 */ /* 0x000fe200078e0000 */
[----:B------:R-:W-:Y:S05]  /*3200*/  @!P3 BRA `(.L_x_31) ;  /* 0x000003900000b947 */ /* 0x000fea0003800000 */
[----:B-1----:R-:W-:Y:S01]  /*3210*/  IMAD R32, R11, 0x20, R10 ;  /* 0x000000200b207824 */ /* 0x002fe200078e020a */
[----:B------:R-:W-:Y:S01]  /*3220*/  ISETP.GE.AND P0, PT, R19, c[0x0][0x17c], PT ;  /* 0x00005f0013007a0c */ /* 0x000fe20003f06270 */
[----:B------:R-:W-:Y:S01]  /*3230*/  BSSY B1, `(.L_x_32) ;  /* 0x000000f000017945 */ /* 0x000fe20003800000 */
[----:B------:R-:W-:Y:S02]  /*3240*/  ISETP.NE.AND P1, PT, R12, 0x1, PT ;  /* 0x000000010c00780c */ /* 0x000fe40003f25270 */
[----:B------:R-:W-:-:S13]  /*3250*/  ISETP.GE.OR P0, PT, R32, c[0x0][0x180], P0 ;  /* 0x0000600020007a0c */ /* 0x000fda0000706670 */
[----:B------:R-:W-:Y:S05]  /*3260*/  @P0 BRA `(.L_x_33) ;  /* 0x000000b000000947 */ /* 0x000fea0003800000 */
[----:B------:R-:W-:-:S05]  /*3270*/  IMAD R32, R32, c[0x0][0x17c], RZ ;  /* 0x00005f0020207a24 */ /* 0x000fca00078e02ff */
        /* <DEDUP_REMOVED lines=10> */
.L_x_33:
[----:B------:R-:W-:Y:S05]  /*3320*/  BSYNC B1 ;  /* 0x0000000000017941 */ /* 0x000fea0003800000 */
.L_x_32:
[----:B-1----:R-:W-:Y:S01]  /*3330*/  IMAD.MOV.U32 R29, RZ, RZ, R2 ;  /* 0x000000ffff1d7224 */ /* 0x002fe200078e0002 */
[----:B------:R-:W-:Y:S05]  /*3340*/  @!P1 BRA `(.L_x_31) ;  /* 0x0000025000009947 */ /* 0x000fea0003800000 */
[----:B------:R-:W-:Y:S01]  /*3350*/  IMAD R32, R11, 0x20, R16 ;  /* 0x000000200b207824 */ /* 0x000fe200078e0210 */
        /* <DEDUP_REMOVED lines=16> */
.L_x_35:
[----:B------:R-:W-:Y:S05]  /*3460*/  BSYNC B1 ;  /* 0x0000000000017941 */ /* 0x000fea0003800000 */
.L_x_34:
[----:B-1----:R-:W-:Y:S01]  /*3470*/  IMAD.MOV.U32 R29, RZ, RZ, R3 ;  /* 0x000000ffff1d7224 */ /* 0x002fe200078e0003 */
[----:B------:R-:W-:Y:S05]  /*3480*/  @!P1 BRA `(.L_x_31) ;  /* 0x0000011000009947 */ /* 0x000fea0003800000 */
[----:B------:R-:W-:Y:S01]  /*3490*/  IMAD R31, R11, 0x20, R18 ;  /* 0x000000200b1f7824 */ /* 0x000fe200078e0212 */
[----:B------:R-:W-:Y:S01]  /*34a0*/  ISETP.GE.AND P0, PT, R26, c[0x0][0x17c], PT ;  /* 0x00005f001a007a0c */ /* 0x000fe20003f06270 */
[----:B------:R-:W-:-:S03]  /*34b0*/  IMAD.MOV.U32 R29, RZ, RZ, R9 ;  /* 0x000000ffff1d7224 */ /* 0x000fc600078e0009 */
[----:B------:R-:W-:-:S13]  /*34c0*/  ISETP.GE.OR P0, PT, R31, c[0x0][0x180], P0 ;  /* 0x000060001f007a0c */ /* 0x000fda0000706670 */
[----:B------:R-:W-:Y:S05]  /*34d0*/  @P0 BRA `(.L_x_31) ;  /* 0x000000c000000947 */ /* 0x000fea0003800000 */
[----:B------:R-:W-:-:S05]  /*34e0*/  IMAD R29, R31, c[0x0][0x17c], RZ ;  /* 0x00005f001f1d7a24 */ /* 0x000fca00078e02ff */
[----:B------:R-:W-:Y:S02]  /*34f0*/  SHF.R.S32.HI R31, RZ, 0x1f, R29 ;  /* 0x0000001fff1f7819 */ /* 0x000fe4000001141d */
[----:B------:R-:W-:-:S04]  /*3500*/  IADD3 R29, P0, R26, R29, RZ ;  /* 0x0000001d1a1d7210 */ /* 0x000fc80007f1e0ff */
[----:B------:R-:W-:Y:S01]  /*3510*/  LEA.HI.X.SX32 R34, R26, R31, 0x1, P0 ;  /* 0x0000001f1a227211 */ /* 0x000fe200000f0eff */
[----:B------:R-:W-:Y:S01]  /*3520*/  IMAD R31, R27, 0x2, R30 ;  /* 0x000000021b1f7824 */ /* 0x000fe200078e021e */
[----:B------:R-:W-:-:S04]  /*3530*/  LEA R32, P0, R29, c[0x0][0x168], 0x1 ;  /* 0x00005a001d207a11 */ /* 0x000fc800078008ff */
[----:B------:R-:W-:Y:S01]  /*3540*/  LEA.HI.X R33, R29, c[0x0][0x16c], R34, 0x1, P0 ;  /* 0x00005b001d217a11 */ /* 0x000fe200000f0c22 */
[----:B------:R-:W-:-:S04]  /*3550*/  IMAD.MOV.U32 R29, RZ, RZ, R9 ;  /* 0x000000ffff1d7224 */ /* 0x000fc800078e0009 */
[----:B------:R-:W-:Y:S01]  /*3560*/  @!PT LDS RZ, [RZ] ;  /* 0x00000000fffff984 */ /* 0x000fe20000000800 */
[----:B------:R-:W-:Y:S01]  /*3570*/  @!PT LDS RZ, [RZ] ;  /* 0x00000000fffff984 */ /* 0x000fe20000000800 */
[----:B------:R-:W-:Y:S01]  /*3580*/  @!PT LDS RZ, [RZ] ;  /* 0x00000000fffff984 */ /* 0x000fe20000000800 */
[----:B------:R1:W-:Y:S04]  /*3590*/  LDGSTS.E.128 [R31+0x4080], [R32.64] ;  /* 0x04080000201f7fae */ /* 0x0003e8000b921c44 */
.L_x_31:
[----:B------:R-:W-:Y:S05]  /*35a0*/  BSYNC B0 ;  /* 0x0000000000007941 */ /* 0x000fea0003800000 */
.L_x_30:
[----:B------:R-:W-:Y:S01]  /*35b0*/  BSSY B0, `(.L_x_36) ;  /* 0x0000063000007945 */ /* 0x000fe20003800000 */
[----:B------:R-:W-:Y:S05]  /*35c0*/  @!P4 BRA `(.L_x_37) ;  /* 0x000006100000c947 */ /* 0x000fea0003800000 */
.L_x_40:
[C---:B-1----:R-:W-:Y:S01]  /*35d0*/  IADD3 R33, R29.reuse, 0x20, RZ ;  /* 0x000000201d217810 */ /* 0x042fe20007ffe0ff */
[C---:B------:R-:W-:Y:S01]  /*35e0*/  IMAD.SHL.U32 R31, R29.reuse, 0x8, RZ ;  /* 0x000000081d1f7824 */ /* 0x040fe200078e00ff */
[----:B------:R-:W-:Y:S01]  /*35f0*/  IADD3 R35, R29, 0x40, RZ ;  /* 0x000000401d237810 */ /* 0x000fe20007ffe0ff */
[----:B------:R-:W-:Y:S01]  /*3600*/  BSSY B1, `(.L_x_38) ;  /* 0x000005b000017945 */ /* 0x000fe20003800000 */
[----:B------:R-:W-:Y:S02]  /*3610*/  SHF.R.S32.HI R34, RZ, 0x1f, R33 ;  /* 0x0000001fff227819 */ /* 0x000fe40000011421 */
[----:B------:R-:W-:Y:S01]  /*3620*/  SHF.R.S32.HI R32, RZ, 0x1f, R31 ;  /* 0x0000001fff207819 */ /* 0x000fe2000001141f */
[----:B------:R-:W-:Y:S01]  /*3630*/  IMAD.SHL.U32 R37, R35, 0x8, RZ ;  /* 0x0000000823257824 */ /* 0x000fe200078e00ff */
[----:B------:R-:W-:Y:S01]  /*3640*/  LEA.HI R34, R34, R33, RZ, 0x4 ;  /* 0x0000002122227211 */ /* 0x000fe200078f20ff */
[----:B------:R-:W-:Y:S01]  /*3650*/  IMAD.SHL.U32 R33, R33, 0x8, RZ ;  /* 0x0000000821217824 */ /* 0x000fe200078e00ff */
[----:B------:R-:W-:-:S02]  /*3660*/  LEA.HI R32, R32, R31, RZ, 0x7 ;  /* 0x0000001f20207211 */ /* 0x000fc400078f38ff */
[----:B------:R-:W-:Y:S02]  /*3670*/  SHF.R.S32.HI R46, RZ, 0x1f, R37 ;  /* 0x0000001fff2e7819 */ /* 0x000fe40000011425 */
[----:B------:R-:W-:Y:S02]  /*3680*/  LOP3.LUT R32, R32, 0xffffff80, RZ, 0xc0, !PT ;  /* 0xffffff8020207812 */ /* 0x000fe400078ec0ff */
[----:B------:R-:W-:Y:S02]  /*3690*/  SHF.R.S32.HI R36, RZ, 0x1f, R33 ;  /* 0x0000001fff247819 */ /* 0x000fe40000011421 */
[----:B------:R-:W-:Y:S01]  /*36a0*/  LEA.HI R46, R46, R37, RZ, 0x7 ;  /* 0x000000252e2e7211 */ /* 0x000fe200078f38ff */
[----:B------:R-:W-:Y:S01]  /*36b0*/  IMAD.IADD R39, R31, 0x1, -R32 ;  /* 0x000000011f277824 */ /* 0x000fe200078e0a20 */
[----:B------:R-:W-:Y:S02]  /*36c0*/  LEA.HI R36, R36, R33, RZ, 0x7 ;  /* 0x0000002124247211 */ /* 0x000fe400078f38ff */
[----:B------:R-:W-:Y:S01]  /*36d0*/  SHF.R.S32.HI R32, RZ, 0x1f, R29 ;  /* 0x0000001fff207819 */ /* 0x000fe2000001141d */
[----:B------:R-:W-:Y:S01]  /*36e0*/  IMAD R45, R8, 0x80, R39 ;  /* 0x00000080082d7824 */ /* 0x000fe200078e0227 */
[----:B------:R-:W-:-:S02]  /*36f0*/  SHF.R.S32.HI R38, RZ, 0x1f, R35 ;  /* 0x0000001fff267819 */ /* 0x000fc40000011423 */
[----:B------:R-:W-:Y:S02]  /*3700*/  LOP3.LUT R36, R36, 0xffffff80, RZ, 0xc0, !PT ;  /* 0xffffff8024247812 */ /* 0x000fe400078ec0ff */
[----:B------:R-:W-:Y:S02]  /*3710*/  LOP3.LUT R46, R46, 0xffffff80, RZ, 0xc0, !PT ;  /* 0xffffff802e2e7812 */ /* 0x000fe400078ec0ff */
[----:B------:R-:W-:Y:S01]  /*3720*/  LEA.HI R32, R32, R29, RZ, 0x4 ;  /* 0x0000001d20207211 */ /* 0x000fe200078f20ff */
[----:B------:R-:W-:Y:S01]  /*3730*/  IMAD.IADD R41, R33, 0x1, -R36 ;  /* 0x0000000121297824 */ /* 0x000fe200078e0a24 */
[----:B------:R-:W-:Y:S01]  /*3740*/  LEA.HI R38, R38, R35, RZ, 0x4 ;  /* 0x0000002326267211 */ /* 0x000fe200078f20ff */
[----:B------:R-:W-:Y:S01]  /*3750*/  IMAD.IADD R49, R37, 0x1, -R46 ;  /* 0x0000000125317824 */ /* 0x000fe200078e0a2e */
[----:B------:R-:W-:Y:S01]  /*3760*/  SHF.R.S32.HI R36, RZ, 0x4, R32 ;  /* 0x00000004ff247819 */ /* 0x000fe20000011420 */
[C---:B------:R-:W-:Y:S01]  /*3770*/  IMAD R48, R8.reuse, 0x80, R41 ;  /* 0x0000008008307824 */ /* 0x040fe200078e0229 */
[----:B------:R-:W-:Y:S01]  /*3780*/  IADD3 R31, R29, 0x60, RZ ;  /* 0x000000601d1f7810 */ /* 0x000fe20007ffe0ff */
[----:B------:R-:W-:Y:S01]  /*3790*/  IMAD R53, R8, 0x80, R49 ;  /* 0x0000008008357824 */ /* 0x000fe200078e0231 */
[----:B------:R-:W-:Y:S01]  /*37a0*/  SHF.R.S32.HI R46, RZ, 0x4, R34 ;  /* 0x00000004ff2e7819 */ /* 0x000fe20000011422 */
[----:B------:R-:W-:Y:S01]  /*37b0*/  IMAD R37, R11, 0x20, R36 ;  /* 0x000000200b257824 */ /* 0x000fe200078e0224 */
[----:B------:R-:W-:Y:S01]  /*37c0*/  SHF.R.S32.HI R50, RZ, 0x4, R38 ;  /* 0x00000004ff327819 */ /* 0x000fe20000011426 */
[----:B------:R-:W-:Y:S01]  /*37d0*/  IMAD.SHL.U32 R35, R31, 0x8, RZ ;  /* 0x000000081f237824 */ /* 0x000fe200078e00ff */
[----:B------:R-:W-:Y:S01]  /*37e0*/  ISETP.GE.AND P1, PT, R45, c[0x0][0x17c], PT ;  /* 0x00005f002d007a0c */ /* 0x000fe20003f26270 */
[C---:B------:R-:W-:Y:S01]  /*37f0*/  IMAD R47, R11.reuse, 0x20, R46 ;  /* 0x000000200b2f7824 */ /* 0x040fe200078e022e */
[----:B------:R-:W-:Y:S01]  /*3800*/  ISETP.GE.AND P0, PT, R48, c[0x0][0x17c], PT ;  /* 0x00005f0030007a0c */ /* 0x000fe20003f06270 */
[----:B------:R-:W-:Y:S01]  /*3810*/  IMAD R51, R11, 0x20, R50 ;  /* 0x000000200b337824 */ /* 0x000fe200078e0232 */
[----:B------:R-:W-:-:S02]  /*3820*/  ISETP.GE.AND P2, PT, R53, c[0x0][0x17c], PT ;  /* 0x00005f0035007a0c */ /* 0x000fc40003f46270 */
[----:B------:R-:W-:Y:S02]  /*3830*/  ISETP.GE.OR P1, PT, R37, c[0x0][0x180], P1 ;  /* 0x0000600025007a0c */ /* 0x000fe40000f26670 */
[----:B------:R-:W-:Y:S02]  /*3840*/  SHF.R.S32.HI R32, RZ, 0x1f, R35 ;  /* 0x0000001fff207819 */ /* 0x000fe40000011423 */
[----:B------:R-:W-:Y:S02]  /*3850*/  ISETP.GE.OR P0, PT, R47, c[0x0][0x180], P0 ;  /* 0x000060002f007a0c */ /* 0x000fe40000706670 */
[----:B------:R-:W-:Y:S02]  /*3860*/  ISETP.GE.OR P2, PT, R51, c[0x0][0x180], P2 ;  /* 0x0000600033007a0c */ /* 0x000fe40001746670 */
[----:B------:R-:W-:Y:S02]  /*3870*/  LEA.HI R33, R32, R35, RZ, 0x7 ;  /* 0x0000002320217211 */ /* 0x000fe400078f38ff */
[----:B------:R-:W-:-:S02]  /*3880*/  SHF.R.S32.HI R32, RZ, 0x1f, R31 ;  /* 0x0000001fff207819 */ /* 0x000fc4000001141f */
[----:B------:R-:W-:Y:S02]  /*3890*/  LOP3.LUT R34, R33, 0xffffff80, RZ, 0xc0, !PT ;  /* 0xffffff8021227812 */ /* 0x000fe400078ec0ff */
[----:B------:R-:W-:Y:S01]  /*38a0*/  LEA.HI R38, R32, R31, RZ, 0x4 ;  /* 0x0000001f20267211 */ /* 0x000fe200078f20ff */
[----:B------:R-:W-:Y:S02]  /*38b0*/  @!P1 IMAD R32, R37, c[0x0][0x17c], RZ ;  /* 0x00005f0025209a24 */ /* 0x000fe400078e02ff */
[----:B------:R-:W-:Y:S01]  /*38c0*/  IMAD.IADD R55, R35, 0x1, -R34 ;  /* 0x0000000123377824 */ /* 0x000fe200078e0a22 */
[----:B------:R-:W-:Y:S01]  /*38d0*/  @!P1 SHF.R.S32.HI R35, RZ, 0x1f, R45 ;  /* 0x0000001fff239819 */ /* 0x000fe2000001142d */
[----:B------:R-:W-:Y:S01]  /*38e0*/  @!P0 IMAD R33, R47, c[0x0][0x17c], RZ ;  /* 0x00005f002f218a24 */ /* 0x000fe200078e02ff */
[----:B------:R-:W-:Y:S01]  /*38f0*/  @!P1 IADD3 R45, P3, R45, R32, RZ ;  /* 0x000000202d2d9210 */ /* 0x000fe20007f7e0ff */
[----:B------:R-:W-:Y:S01]  /*3900*/  @!P2 IMAD R34, R51, c[0x0][0x17c], RZ ;  /* 0x00005f003322aa24 */ /* 0x000fe200078e02ff */
[----:B------:R-:W-:Y:S01]  /*3910*/  @!P2 SHF.R.S32.HI R37, RZ, 0x1f, R53 ;  /* 0x0000001fff25a819 */ /* 0x000fe20000011435 */
[----:B------:R-:W-:Y:S01]  /*3920*/  @!P1 IMAD R31, R36, 0x80, R39 ;  /* 0x00000080241f9824 */ /* 0x000fe200078e0227 */
[----:B------:R-:W-:Y:S01]  /*3930*/  @!P0 SHF.R.S32.HI R36, RZ, 0x1f, R48 ;  /* 0x0000001fff248819 */ /* 0x000fe20000011430 */
[----:B------:R-:W-:Y:S01]  /*3940*/  @!P0 IMAD R39, R46, 0x80, R41 ;  /* 0x000000802e278824 */ /* 0x000fe200078e0229 */
[----:B------:R-:W-:Y:S01]  /*3950*/  @!P0 IADD3 R47, P4, R48, R33, RZ ;  /* 0x00000021302f8210 */ /* 0x000fe20007f9e0ff */
[----:B------:R-:W-:Y:S01]  /*3960*/  @!P2 IMAD R41, R50, 0x80, R49 ;  /* 0x000000803229a824 */ /* 0x000fe200078e0231 */
[----:B------:R-:W-:Y:S01]  /*3970*/  @!P2 IADD3 R46, P5, R53, R34, RZ ;  /* 0x00000022352ea210 */ /* 0x000fe20007fbe0ff */
[--C-:B------:R-:W-:Y:S01]  /*3980*/  @!P0 IMAD R39, R39, 0x2, R30.reuse ;  /* 0x0000000227278824 */ /* 0x100fe200078e021e */
[----:B------:R-:W-:Y:S01]  /*3990*/  @!P1 LEA.HI.X.SX32 R50, R32, R35, 0x1, P3 ;  /* 0x0000002320329211 */ /* 0x000fe200018f0eff */
[----:B------:R-:W-:Y:S01]  /*39a0*/  @!P2 IMAD R41, R41, 0x2, R30 ;  /* 0x000000022929a824 */ /* 0x000fe200078e021e */
[----:B------:R-:W-:-:S02]  /*39b0*/  @!P1 LEA R32, P3, R45, c[0x0][0x168], 0x1 ;  /* 0x00005a002d209a11 */ /* 0x000fc400078608ff */
[----:B------:R-:W-:Y:S02]  /*39c0*/  @!P0 LEA.HI.X.SX32 R48, R33, R36, 0x1, P4 ;  /* 0x0000002421308211 */ /* 0x000fe400020f0eff */
[----:B------:R-:W-:Y:S02]  /*39d0*/  @!P2 LEA.HI.X.SX32 R37, R34, R37, 0x1, P5 ;  /* 0x000000252225a211 */ /* 0x000fe400028f0eff */
[----:B------:R-:W-:Y:S02]  /*39e0*/  @!P0 LEA R34, P4, R47, c[0x0][0x168], 0x1 ;  /* 0x00005a002f228a11 */ /* 0x000fe400078808ff */
[----:B------:R-:W-:Y:S02]  /*39f0*/  @!P2 LEA R36, P5, R46, c[0x0][0x168], 0x1 ;  /* 0x00005a002e24aa11 */ /* 0x000fe400078a08ff */
[----:B------:R-:W-:Y:S01]  /*3a00*/  @!P1 LEA.HI.X R33, R45, c[0x0][0x16c], R50, 0x1, P3 ;  /* 0x00005b002d219a11 */ /* 0x000fe200018f0c32 */
[----:B------:R-:W-:Y:S01]  /*3a10*/  @!P1 IMAD R45, R31, 0x2, R30 ;  /* 0x000000021f2d9824 */ /* 0x000fe200078e021e */
[----:B------:R-:W-:Y:S01]  /*3a20*/  @!P0 LEA.HI.X R35, R47, c[0x0][0x16c], R48, 0x1, P4 ;  /* 0x00005b002f238a11 */ /* 0x000fe200020f0c30 */
[----:B------:R-:W-:Y:S01]  /*3a30*/  IMAD R48, R8, 0x80, R55 ;  /* 0x0000008008307824 */ /* 0x000fe200078e0237 */
[----:B------:R-:W-:-:S02]  /*3a40*/  @!P2 LEA.HI.X R37, R46, c[0x0][0x16c], R37, 0x1, P5 ;  /* 0x00005b002e25aa11 */ /* 0x000fc400028f0c25 */
[----:B------:R-:W-:Y:S01]  /*3a50*/  SHF.R.S32.HI R38, RZ, 0x4, R38 ;  /* 0x00000004ff267819 */ /* 0x000fe20000011426 */
[----:B------:R-:W-:Y:S01]  /*3a60*/  @!PT LDS RZ, [RZ] ;  /* 0x00000000fffff984 */ /* 0x000fe20000000800 */
[----:B------:R-:W-:Y:S01]  /*3a70*/  @!PT LDS RZ, [RZ] ;  /* 0x00000000fffff984 */ /* 0x000fe20000000800 */
[----:B------:R-:W-:Y:S01]  /*3a80*/  @!PT LDS RZ, [RZ] ;  /* 0x00000000fffff984 */ /* 0x000fe20000000800 */
[----:B------:R1:W-:Y:S01]  /*3a90*/  @!P1 LDGSTS.E.128 [R45+0x4080], [R32.64] ;  /* 0x04080000202d9fae */ /* 0x0003e2000b921c44 */
[----:B------:R-:W-:Y:S02]  /*3aa0*/  ISETP.GE.AND P1, PT, R48, c[0x0][0x17c], PT ;  /* 0x00005f0030007a0c */ /* 0x000fe40003f26270 */
[----:B------:R-:W-:Y:S01]  /*3ab0*/  IADD3 R31, R29, 0x80, RZ ;  /* 0x000000801d1f7810 */ /* 0x000fe20007ffe0ff */
[----:B------:R1:W-:Y:S01]  /*3ac0*/  @!P0 LDGSTS.E.128 [R39+0x4080], [R34.64] ;  /* 0x0408000022278fae */ /* 0x0003e2000b921c44 */
[----:B------:R-:W-:Y:S01]  /*3ad0*/  IMAD R46, R11, 0x20, R38 ;  /* 0x000000200b2e7824 */ /* 0x000fe200078e0226 */
[----:B------:R-:W-:Y:S02]  /*3ae0*/  ISETP.GE.AND P0, PT, R29, 0x180, PT ;  /* 0x000001801d00780c */ /* 0x000fe40003f06270 */
[----:B------:R1:W-:Y:S02]  /*3af0*/  @!P2 LDGSTS.E.128 [R41+0x4080], [R36.64] ;  /* 0x040800002429afae */ /* 0x0003e4000b921c44 */
        /* <DEDUP_REMOVED lines=11> */
.L_x_39:
[----:B-1----:R-:W-:Y:S05]  /*3bb0*/  BSYNC B1 ;  /* 0x0000000000017941 */ /* 0x002fea0003800000 */
.L_x_38:
[----:B------:R-:W-:Y:S01]  /*3bc0*/  IMAD.MOV.U32 R29, RZ, RZ, R31 ;  /* 0x000000ffff1d7224 */ /* 0x000fe200078e001f */
[----:B------:R-:W-:Y:S05]  /*3bd0*/  @!P0 BRA `(.L_x_40) ;  /* 0xfffff9f000008947 */ /* 0x000fea000383ffff */
.L_x_37:
[----:B------:R-:W-:Y:S05]  /*3be0*/  BSYNC B0 ;  /* 0x0000000000007941 */ /* 0x000fea0003800000 */
.L_x_36:
[----:B------:R-:W0:Y:S01]  /*3bf0*/  LDGDEPBAR ;  /* 0x00000000000079af */ /* 0x000e220000000000 */
[----:B------:R-:W-:Y:S01]  /*3c00*/  IMAD.SHL.U32 R28, R28, 0x8, RZ ;  /* 0x000000081c1c7824 */ /* 0x000fe200078e00ff */
[----:B------:R-:W-:-:S04]  /*3c10*/  DEPBAR.LE SB0, 0x0 ;  /* 0x000080000000791a */ /* 0x000fc80000000000 */
[----:B------:R-:W-:Y:S01]  /*3c20*/  @!PT LDS RZ, [RZ] ;  /* 0x00000000fffff984 */ /* 0x000fe20000000800 */
[----:B------:R-:W-:Y:S01]  /*3c30*/  @!PT LDS RZ, [RZ] ;  /* 0x00000000fffff984 */ /* 0x000fe20000000800 */
[----:B------:R-:W-:Y:S01]  /*3c40*/  @!PT LDS RZ, [RZ] ;  /* 0x00000000fffff984 */ /* 0x000fe20000000800 */
[----:B------:R-:W-:Y:S01]  /*3c50*/  @!PT LDS RZ, [RZ] ;  /* 0x00000000fffff984 */ /* 0x000fe20000000800 */
[----:B------:R-:W-:Y:S06]  /*3c60*/  MEMBAR.ALL.CTA ;  /* 0x0000000000007992 */ /* 0x000fec0000008000 */
[----:B------:R-:W-:Y:S01]  /*3c70*/  IADD3 R11, R11, 0x1, RZ ;  /* 0x000000010b0b7810 */ /* 0x000fe20007ffe0ff */
[----:B------:R2:W-:Y:S03]  /*3c80*/  ATOMS.ARRIVE.64 RZ, [R28+URZ] ;  /* 0x000000001cff7f8c */ /* 0x0005e6000c80043f */
[----:B------:R-:W-:-:S13]  /*3c90*/  ISETP.GE.AND P0, PT, R11, R14, PT ;  /* 0x0000000e0b00720c */ /* 0x000fda0003f06270 */
[----:B--2---:R-:W-:Y:S01]  /*3ca0*/  @P0 CALL.REL.NOINC `(.L_x_41) ;  /* 0x0000001000000944 */ /* 0x004fe20003c00000 */
[----:B------:R-:W-:Y:S05]  /*3cb0*/  BRA `(.L_x_42) ;  /* 0xffffea3000007947 */ /* 0x000fea000383ffff */
.L_x_41:
[----:B------:R-:W-:Y:S05]  /*3cc0*/  EXIT ;  /* 0x000000000000794d */ /* 0x000fea0003800000 */
.L_x_43:
[----:B------:R-:W-:-:S00]  /*3cd0*/  BRA `(.L_x_43) ;  /* 0xfffffff000007947 */ /* 0x000fc0000383ffff */
[----:B------:R-:W-:-:S00]  /*3ce0*/  NOP ;  /* 0x0000000000007918 */ /* 0x000fc00000000000 */
        /* <DEDUP_REMOVED lines=9> */
.L_x_44:


//--------------------- .nv.shared.gemm_mma_kernel --------------------------
	.section	.nv.shared.gemm_mma_kernel,"aw",@nobits
	.sectionflags	@""
	.align	16
